	.target	sm_100a

	.elftype	@"ET_EXEC"


//--------------------- .note.nv.tkinfo           --------------------------
	.section	.note.nv.tkinfo,"",@"SHT_NOTE"
	.sectionflags	@"SHF_NOTE_NV_TKINFO"
	.tkinfo
        /*0018*/ 	.word	0x00000002
        /*0030*/ 	.string	""
        /*0030*/ 	.string	"ptxas"
        /*0030*/ 	.string	"Cuda compilation tools, release 13.0, V13.0.88"
        /*0030*/ 	.string	"Build cuda_13.0.r13.0/compiler.36424714_0"
        /*0030*/ 	.string	"-arch sm_100a -m 64 "



//--------------------- .note.nv.cuinfo           --------------------------
	.section	.note.nv.cuinfo,"",@"SHT_NOTE"
	.sectionflags	@"SHF_NOTE_NV_CUINFO"
        /*0018*/ 	.short	0x0002
        /*001a*/ 	.short	0x0064
        /*001c*/ 	.short	0x0082
	.zero		2


//--------------------- .nv.info                  --------------------------
	.section	.nv.info,"",@"SHT_CUDA_INFO"
	.align	4


	//----- nvinfo : EIATTR_REGCOUNT
	.align		4
        /*0000*/ 	.byte	0x04, 0x2f
        /*0002*/ 	.short	(.L_20 - .L_19)
	.align		4
.L_19:
        /*0004*/ 	.word	index@(_ZN7cutlass13device_kernelINS_4gemm6kernel13GemmUniversalIN4cute5tupleIJiiiiEEENS1_10collective13CollectiveMmaINS1_35MainloopSm100TmaUmmaWarpSpecializedILi3ELi2ELi4ENS5_IJNS4_1CILi2EEENSA_ILi1EEESC_EEEEENS5_IJNSA_ILi128EEENSA_ILi256EEENSA_ILi32EEEEEEaNS5_IJlSC_lEEEaSJ_NS4_8TiledMMAINS4_8MMA_AtomIJNS4_21SM100_MMA_S8_2x1SM_SSIaaiLi128ELi256ELNS4_4UMMA5MajorE0ELSO_0ELNSN_8SaturateE0EEEEEENS4_6LayoutINS5_IJSC_SC_SC_EEENS5_IJNSA_ILi0EEESU_SU_EEEEENS5_IJNS4_10UnderscoreESX_SX_EEEEENS4_18SM100_TMA_2SM_LOADENS4_14ComposedLayoutINS4_7SwizzleILi1ELi4ELi3EEENS4_18smem_ptr_flag_bitsILi8EEENSS_INS5_IJNSA_ILi8EEESH_EEENS5_IJSH_SC_EEEEEEEvNS4_8identityES10_S1A_vS1B_EENS_8epilogue10collective18CollectiveEpilogueINS1D_23Sm100TmaWarpSpecializedILi4ELi2ELi32ELb0ELb0EEEJNS5_IJNSA_ILi64EEESG_SH_EEENS5_IJNSS_IS1I_SC_EENSS_INS5_IJSH_SB_EEENS5_IJSC_SF_EEEEEEEEaSJ_aSJ_NS1D_6fusion15FusionCallbacksIS1H_NS1P_17LinearCombinationIaiaiLNS_15FloatRoundStyleE2EEES1J_S1O_JEEENS4_5SM1004TMEM4LOAD26SM100_TMEM_LOAD_32dp32b32xENS4_13SM90_TMA_LOADES1A_NS4_39AutoVectorizingCopyWithAssumedAlignmentILi128EEENS4_14SM90_TMA_STOREES1A_S21_S21_EEEvvEEEEvNT_6ParamsE)
        /*0008*/ 	.word	0x0000007a


	//----- nvinfo : EIATTR_FRAME_SIZE
	.align		4
.L_20:
        /*000c*/ 	.byte	0x04, 0x11
        /*000e*/ 	.short	(.L_22 - .L_21)
	.align		4
.L_21:
        /*0010*/ 	.word	index@($__internal_2_$__cuda_sm10x_tcgen05_guardrail_trap_unallocated_columns_being_dealloced)
        /*0014*/ 	.word	0x00000000


	//----- nvinfo : EIATTR_FRAME_SIZE
	.align		4
.L_22:
        /*0018*/ 	.byte	0x04, 0x11
        /*001a*/ 	.short	(.L_24 - .L_23)
	.align		4
.L_23:
        /*001c*/ 	.word	index@($__internal_1_$__cuda_sm10x_tcgen05_guardrail_trap_phase_invalid_during_alloc)
        /*0020*/ 	.word	0x00000000


	//----- nvinfo : EIATTR_FRAME_SIZE
	.align		4
.L_24:
        /*0024*/ 	.byte	0x04, 0x11
        /*0026*/ 	.short	(.L_26 - .L_25)
	.align		4
.L_25:
        /*0028*/ 	.word	index@($__internal_0_$__cuda_sm10x_tcgen05_guardrail_trap_col_being_dealloced_not_returned_by_alloc)
        /*002c*/ 	.word	0x00000000


	//----- nvinfo : EIATTR_FRAME_SIZE
	.align		4
.L_26:
        /*0030*/ 	.byte	0x04, 0x11
        /*0032*/ 	.short	(.L_28 - .L_27)
	.align		4
.L_27:
        /*0034*/ 	.word	index@(_ZN7cutlass13device_kernelINS_4gemm6kernel13GemmUniversalIN4cute5tupleIJiiiiEEENS1_10collective13CollectiveMmaINS1_35MainloopSm100TmaUmmaWarpSpecializedILi3ELi2ELi4ENS5_IJNS4_1CILi2EEENSA_ILi1EEESC_EEEEENS5_IJNSA_ILi128EEENSA_ILi256EEENSA_ILi32EEEEEEaNS5_IJlSC_lEEEaSJ_NS4_8TiledMMAINS4_8MMA_AtomIJNS4_21SM100_MMA_S8_2x1SM_SSIaaiLi128ELi256ELNS4_4UMMA5MajorE0ELSO_0ELNSN_8SaturateE0EEEEEENS4_6LayoutINS5_IJSC_SC_SC_EEENS5_IJNSA_ILi0EEESU_SU_EEEEENS5_IJNS4_10UnderscoreESX_SX_EEEEENS4_18SM100_TMA_2SM_LOADENS4_14ComposedLayoutINS4_7SwizzleILi1ELi4ELi3EEENS4_18smem_ptr_flag_bitsILi8EEENSS_INS5_IJNSA_ILi8EEESH_EEENS5_IJSH_SC_EEEEEEEvNS4_8identityES10_S1A_vS1B_EENS_8epilogue10collective18CollectiveEpilogueINS1D_23Sm100TmaWarpSpecializedILi4ELi2ELi32ELb0ELb0EEEJNS5_IJNSA_ILi64EEESG_SH_EEENS5_IJNSS_IS1I_SC_EENSS_INS5_IJSH_SB_EEENS5_IJSC_SF_EEEEEEEEaSJ_aSJ_NS1D_6fusion15FusionCallbacksIS1H_NS1P_17LinearCombinationIaiaiLNS_15FloatRoundStyleE2EEES1J_S1O_JEEENS4_5SM1004TMEM4LOAD26SM100_TMEM_LOAD_32dp32b32xENS4_13SM90_TMA_LOADES1A_NS4_39AutoVectorizingCopyWithAssumedAlignmentILi128EEENS4_14SM90_TMA_STOREES1A_S21_S21_EEEvvEEEEvNT_6ParamsE)
        /*0038*/ 	.word	0x00000000


	//----- nvinfo : EIATTR_MIN_STACK_SIZE
	.align		4
.L_28:
        /*003c*/ 	.byte	0x04, 0x12
        /*003e*/ 	.short	(.L_30 - .L_29)
	.align		4
.L_29:
        /*0040*/ 	.word	index@(_ZN7cutlass13device_kernelINS_4gemm6kernel13GemmUniversalIN4cute5tupleIJiiiiEEENS1_10collective13CollectiveMmaINS1_35MainloopSm100TmaUmmaWarpSpecializedILi3ELi2ELi4ENS5_IJNS4_1CILi2EEENSA_ILi1EEESC_EEEEENS5_IJNSA_ILi128EEENSA_ILi256EEENSA_ILi32EEEEEEaNS5_IJlSC_lEEEaSJ_NS4_8TiledMMAINS4_8MMA_AtomIJNS4_21SM100_MMA_S8_2x1SM_SSIaaiLi128ELi256ELNS4_4UMMA5MajorE0ELSO_0ELNSN_8SaturateE0EEEEEENS4_6LayoutINS5_IJSC_SC_SC_EEENS5_IJNSA_ILi0EEESU_SU_EEEEENS5_IJNS4_10UnderscoreESX_SX_EEEEENS4_18SM100_TMA_2SM_LOADENS4_14ComposedLayoutINS4_7SwizzleILi1ELi4ELi3EEENS4_18smem_ptr_flag_bitsILi8EEENSS_INS5_IJNSA_ILi8EEESH_EEENS5_IJSH_SC_EEEEEEEvNS4_8identityES10_S1A_vS1B_EENS_8epilogue10collective18CollectiveEpilogueINS1D_23Sm100TmaWarpSpecializedILi4ELi2ELi32ELb0ELb0EEEJNS5_IJNSA_ILi64EEESG_SH_EEENS5_IJNSS_IS1I_SC_EENSS_INS5_IJSH_SB_EEENS5_IJSC_SF_EEEEEEEEaSJ_aSJ_NS1D_6fusion15FusionCallbacksIS1H_NS1P_17LinearCombinationIaiaiLNS_15FloatRoundStyleE2EEES1J_S1O_JEEENS4_5SM1004TMEM4LOAD26SM100_TMEM_LOAD_32dp32b32xENS4_13SM90_TMA_LOADES1A_NS4_39AutoVectorizingCopyWithAssumedAlignmentILi128EEENS4_14SM90_TMA_STOREES1A_S21_S21_EEEvvEEEEvNT_6ParamsE)
        /*0044*/ 	.word	0x00000000
.L_30:


//--------------------- .nv.compat                --------------------------
	.section	.nv.compat,"",@"SHT_CUDA_COMPAT_INFO"
	.align	4
        /*0000*/ 	.byte	0x02, 0x09, 0x01, 0x00, 0x02, 0x02, 0x03, 0x00, 0x02, 0x05, 0x06, 0x00, 0x03, 0x07, 0x01, 0x01
        /*0010*/ 	.byte	0x02, 0x03, 0x01, 0x00, 0x02, 0x06, 0x01, 0x00, 0x04, 0x0b, 0x08, 0x00, 0x01, 0x00, 0x00, 0x00
        /*0020*/ 	.byte	0x00, 0x00, 0x00, 0x00


//--------------------- .nv.info._ZN7cutlass13device_kernelINS_4gemm6kernel13GemmUniversalIN4cute5tupleIJiiiiEEENS1_10collective13CollectiveMmaINS1_35MainloopSm100TmaUmmaWarpSpecializedILi3ELi2ELi4ENS5_IJNS4_1CILi2EEENSA_ILi1EEESC_EEEEENS5_IJNSA_ILi128EEENSA_ILi256EEENSA_ILi32EEEEEEaNS5_IJlSC_lEEEaSJ_NS4_8TiledMMAINS4_8MMA_AtomIJNS4_21SM100_MMA_S8_2x1SM_SSIaaiLi128ELi256ELNS4_4UMMA5MajorE0ELSO_0ELNSN_8SaturateE0EEEEEENS4_6LayoutINS5_IJSC_SC_SC_EEENS5_IJNSA_ILi0EEESU_SU_EEEEENS5_IJNS4_10UnderscoreESX_SX_EEEEENS4_18SM100_TMA_2SM_LOADENS4_14ComposedLayoutINS4_7SwizzleILi1ELi4ELi3EEENS4_18smem_ptr_flag_bitsILi8EEENSS_INS5_IJNSA_ILi8EEESH_EEENS5_IJSH_SC_EEEEEEEvNS4_8identityES10_S1A_vS1B_EENS_8epilogue10collective18CollectiveEpilogueINS1D_23Sm100TmaWarpSpecializedILi4ELi2ELi32ELb0ELb0EEEJNS5_IJNSA_ILi64EEESG_SH_EEENS5_IJNSS_IS1I_SC_EENSS_INS5_IJSH_SB_EEENS5_IJSC_SF_EEEEEEEEaSJ_aSJ_NS1D_6fusion15FusionCallbacksIS1H_NS1P_17LinearCombinationIaiaiLNS_15FloatRoundStyleE2EEES1J_S1O_JEEENS4_5SM1004TMEM4LOAD26SM100_TMEM_LOAD_32dp32b32xENS4_13SM90_TMA_LOADES1A_NS4_39AutoVectorizingCopyWithAssumedAlignmentILi128EEENS4_14SM90_TMA_STOREES1A_S21_S21_EEEvvEEEEvNT_6ParamsE --------------------------
	.section	.nv.info._ZN7cutlass13device_kernelINS_4gemm6kernel13GemmUniversalIN4cute5tupleIJiiiiEEENS1_10collective13CollectiveMmaINS1_35MainloopSm100TmaUmmaWarpSpecializedILi3ELi2ELi4ENS5_IJNS4_1CILi2EEENSA_ILi1EEESC_EEEEENS5_IJNSA_ILi128EEENSA_ILi256EEENSA_ILi32EEEEEEaNS5_IJlSC_lEEEaSJ_NS4_8TiledMMAINS4_8MMA_AtomIJNS4_21SM100_MMA_S8_2x1SM_SSIaaiLi128ELi256ELNS4_4UMMA5MajorE0ELSO_0ELNSN_8SaturateE0EEEEEENS4_6LayoutINS5_IJSC_SC_SC_EEENS5_IJNSA_ILi0EEESU_SU_EEEEENS5_IJNS4_10UnderscoreESX_SX_EEEEENS4_18SM100_TMA_2SM_LOADENS4_14ComposedLayoutINS4_7SwizzleILi1ELi4ELi3EEENS4_18smem_ptr_flag_bitsILi8EEENSS_INS5_IJNSA_ILi8EEESH_EEENS5_IJSH_SC_EEEEEEEvNS4_8identityES10_S1A_vS1B_EENS_8epilogue10collective18CollectiveEpilogueINS1D_23Sm100TmaWarpSpecializedILi4ELi2ELi32ELb0ELb0EEEJNS5_IJNSA_ILi64EEESG_SH_EEENS5_IJNSS_IS1I_SC_EENSS_INS5_IJSH_SB_EEENS5_IJSC_SF_EEEEEEEEaSJ_aSJ_NS1D_6fusion15FusionCallbacksIS1H_NS1P_17LinearCombinationIaiaiLNS_15FloatRoundStyleE2EEES1J_S1O_JEEENS4_5SM1004TMEM4LOAD26SM100_TMEM_LOAD_32dp32b32xENS4_13SM90_TMA_LOADES1A_NS4_39AutoVectorizingCopyWithAssumedAlignmentILi128EEENS4_14SM90_TMA_STOREES1A_S21_S21_EEEvvEEEEvNT_6ParamsE,"",@"SHT_CUDA_INFO"
	.sectionflags	@""
	.align	4


	//----- nvinfo : EIATTR_CUDA_API_VERSION
	.align		4
        /*0000*/ 	.byte	0x04, 0x37
        /*0002*/ 	.short	(.L_32 - .L_31)
.L_31:
        /*0004*/ 	.word	0x00000082


	//----- nvinfo : EIATTR_KPARAM_INFO
	.align		4
.L_32:
        /*0008*/ 	.byte	0x04, 0x17
        /*000a*/ 	.short	(.L_34 - .L_33)
.L_33:
        /*000c*/ 	.word	0x00000000
        /*0010*/ 	.short	0x0000
        /*0012*/ 	.short	0x0000
        /*0014*/ 	.byte	0x00, 0xf0, 0x01, 0x20


	//----- nvinfo : EIATTR_AT_ENTRY_FRAGMENTS
	.align		4
.L_34:
        /*0018*/ 	.byte	0x04, 0x4f
        /*001a*/ 	.short	(.L_36 - .L_35)


	//   ....[0]....
.L_35:
        /*001c*/ 	.word	0x00000007


	//----- nvinfo : EIATTR_RESERVED_SMEM_USED
	.align		4
.L_36:
        /*0020*/ 	.byte	0x01, 0x41
	.zero		2


	//----- nvinfo : EIATTR_SPARSE_MMA_MASK
	.align		4
        /*0024*/ 	.byte	0x03, 0x50
        /*0026*/ 	.short	0x0000


	//----- nvinfo : EIATTR_TCGEN05_2CTA_USED
	.align		4
        /*0028*/ 	.byte	0x01, 0x52
	.zero		2


	//----- nvinfo : EIATTR_MAXREG_COUNT
	.align		4
        /*002c*/ 	.byte	0x03, 0x1b
        /*002e*/ 	.short	0x00ff


	//----- nvinfo : EIATTR_NUM_BARRIERS
	.align		4
        /*0030*/ 	.byte	0x02, 0x4c
        /*0032*/ 	.byte	0x07
	.zero		1


	//----- nvinfo : EIATTR_EXTERNS
	.align		4
        /*0034*/ 	.byte	0x04, 0x0f
        /*0036*/ 	.short	(.L_38 - .L_37)


	//   ....[0]....
	.align		4
.L_37:
        /*0038*/ 	.word	index@(__assertfail)


	//----- nvinfo : EIATTR_MERCURY_ISA_VERSION
	.align		4
.L_38:
        /*003c*/ 	.byte	0x03, 0x5f
        /*003e*/ 	.short	0x0101


	//----- nvinfo : EIATTR_INT_WARP_WIDE_INSTR_OFFSETS
	.align		4
        /*0040*/ 	.byte	0x04, 0x31
        /*0042*/ 	.short	(.L_40 - .L_39)


	//   ....[0]....
.L_39:
        /*0044*/ 	.word	0x00000cf0


	//   ....[1]....
        /*0048*/ 	.word	0x00000d90


	//   ....[2]....
        /*004c*/ 	.word	0x000020f0


	//   ....[3]....
        /*0050*/ 	.word	0x00003df0


	//   ....[4]....
        /*0054*/ 	.word	0x00003e10


	//   ....[5]....
        /*0058*/ 	.word	0x00003e40


	//   ....[6]....
        /*005c*/ 	.word	0x00004780


	//   ....[7]....
        /*0060*/ 	.word	0x000047a0


	//   ....[8]....
        /*0064*/ 	.word	0x00004890


	//   ....[9]....
        /*0068*/ 	.word	0x00004950


	//   ....[10]....
        /*006c*/ 	.word	0x00004970


	//   ....[11]....
        /*0070*/ 	.word	0x00004a60


	//   ....[12]....
        /*0074*/ 	.word	0x00004b30


	//   ....[13]....
        /*0078*/ 	.word	0x00004b50


	//   ....[14]....
        /*007c*/ 	.word	0x00004c80


	//   ....[15]....
        /*0080*/ 	.word	0x00004e00


	//   ....[16]....
        /*0084*/ 	.word	0x00004e10


	//   ....[17]....
        /*0088*/ 	.word	0x00004fa0


	//----- nvinfo : EIATTR_COOP_GROUP_MASK_REGIDS
	.align		4
.L_40:
        /*008c*/ 	.byte	0x04, 0x29
        /*008e*/ 	.short	(.L_42 - .L_41)


	//   ....[0]....
.L_41:
        /*0090*/ 	.word	0xffffffff


	//   ....[1]....
        /*0094*/ 	.word	0xffffffff


	//   ....[2]....
        /*0098*/ 	.word	0xffffffff


	//   ....[3]....
        /*009c*/ 	.word	0xffffffff


	//   ....[4]....
        /*00a0*/ 	.word	0xffffffff


	//   ....[5]....
        /*00a4*/ 	.word	0xffffffff


	//   ....[6]....
        /*00a8*/ 	.word	0xffffffff


	//   ....[7]....
        /*00ac*/ 	.word	0xffffffff


	//   ....[8]....
        /*00b0*/ 	.word	0xffffffff


	//   ....[9]....
        /*00b4*/ 	.word	0xffffffff


	//   ....[10]....
        /*00b8*/ 	.word	0xffffffff


	//   ....[11]....
        /*00bc*/ 	.word	0xffffffff


	//   ....[12]....
        /*00c0*/ 	.word	0xffffffff


	//   ....[13]....
        /*00c4*/ 	.word	0xffffffff


	//----- nvinfo : EIATTR_COOP_GROUP_INSTR_OFFSETS
	.align		4
.L_42:
        /*00c8*/ 	.byte	0x04, 0x28
        /*00ca*/ 	.short	(.L_44 - .L_43)


	//   ....[0]....
.L_43:
        /*00cc*/ 	.word	0x000000c0


	//   ....[1]....
        /*00d0*/ 	.word	0x00000500


	//   ....[2]....
        /*00d4*/ 	.word	0x00000660


	//   ....[3]....
        /*00d8*/ 	.word	0x000007f0


	//   ....[4]....
        /*00dc*/ 	.word	0x000008e0


	//   ....[5]....
        /*00e0*/ 	.word	0x00000a40


	//   ....[6]....
        /*00e4*/ 	.word	0x00000bd0


	//   ....[7]....
        /*00e8*/ 	.word	0x00000e10


	//   ....[8]....
        /*00ec*/ 	.word	0x00001fd0


	//   ....[9]....
        /*00f0*/ 	.word	0x00002d20


	//   ....[10]....
        /*00f4*/ 	.word	0x000031f0


	//   ....[11]....
        /*00f8*/ 	.word	0x00003220


	//   ....[12]....
        /*00fc*/ 	.word	0x00003cf0


	//   ....[13]....
        /*0100*/ 	.word	0x00003f00


	//----- nvinfo : EIATTR_VRC_CTA_INIT_COUNT
	.align		4
.L_44:
        /*0104*/ 	.byte	0x02, 0x4a
        /*0106*/ 	.byte	0x80
	.zero		1


	//----- nvinfo : EIATTR_SYSCALL_OFFSETS
	.align		4
        /*0108*/ 	.byte	0x04, 0x46
        /*010a*/ 	.short	(.L_46 - .L_45)


	//   ....[0]....
.L_45:
        /*010c*/ 	.word	0x00005a40


	//   ....[1]....
        /*0110*/ 	.word	0x00005b80


	//   ....[2]....
        /*0114*/ 	.word	0x00006360


	//   ....[3]....
        /*0118*/ 	.word	0x00007170


	//   ....[4]....
        /*011c*/ 	.word	0x00007ef0


	//   ....[5]....
        /*0120*/ 	.word	0x00008c90


	//----- nvinfo : EIATTR_MBARRIER_INSTR_OFFSETS
	.align		4
.L_46:
        /*0124*/ 	.byte	0x04, 0x39
        /*0126*/ 	.short	(.L_48 - .L_47)


	//   ....[0]....
.L_47:
        /*0128*/ 	.word	0x000005f0
        /*012c*/ 	.word	0x000000ff
        /*0130*/ 	.word	0x00000000
        /*0134*/ 	.short	0x0100
        /*0136*/ 	.byte	0x08
	.zero		1


	//   ....[1]....
        /*0138*/ 	.word	0x00000600
        /*013c*/ 	.word	0x000000ff
        /*0140*/ 	.word	0x00000018
        /*0144*/ 	.short	0x0100
        /*0146*/ 	.byte	0x08
	.zero		1


	//   ....[2]....
        /*0148*/ 	.word	0x00000610
        /*014c*/ 	.word	0x000000ff
        /*0150*/ 	.word	0x00000008
        /*0154*/ 	.short	0x0100
        /*0156*/ 	.byte	0x08
	.zero		1


	//   ....[3]....
        /*0158*/ 	.word	0x00000620
        /*015c*/ 	.word	0x000000ff
        /*0160*/ 	.word	0x00000020
        /*0164*/ 	.short	0x0100
        /*0166*/ 	.byte	0x08
	.zero		1


	//   ....[4]....
        /*0168*/ 	.word	0x00000630
        /*016c*/ 	.word	0x000000ff
        /*0170*/ 	.word	0x00000010
        /*0174*/ 	.short	0x0100
        /*0176*/ 	.byte	0x08
	.zero		1


	//   ....[5]....
        /*0178*/ 	.word	0x00000640
        /*017c*/ 	.word	0x000000ff
        /*0180*/ 	.word	0x00000028
        /*0184*/ 	.short	0x0100
        /*0186*/ 	.byte	0x08
	.zero		1


	//   ....[6]....
        /*0188*/ 	.word	0x00000760
        /*018c*/ 	.word	0x000000ff
        /*0190*/ 	.word	0x00000030
        /*0194*/ 	.short	0x0100
        /*0196*/ 	.byte	0x09
	.zero		1


	//   ....[7]....
        /*0198*/ 	.word	0x00000770
        /*019c*/ 	.word	0x000000ff
        /*01a0*/ 	.word	0x00000050
        /*01a4*/ 	.short	0x0100
        /*01a6*/ 	.byte	0x09
	.zero		1


	//   ....[8]....
        /*01a8*/ 	.word	0x00000780
        /*01ac*/ 	.word	0x000000ff
        /*01b0*/ 	.word	0x00000038
        /*01b4*/ 	.short	0x0100
        /*01b6*/ 	.byte	0x09
	.zero		1


	//   ....[9]....
        /*01b8*/ 	.word	0x00000790
        /*01bc*/ 	.word	0x000000ff
        /*01c0*/ 	.word	0x00000058
        /*01c4*/ 	.short	0x0100
        /*01c6*/ 	.byte	0x09
	.zero		1


	//   ....[10]....
        /*01c8*/ 	.word	0x000007a0
        /*01cc*/ 	.word	0x000000ff
        /*01d0*/ 	.word	0x00000040
        /*01d4*/ 	.short	0x0100
        /*01d6*/ 	.byte	0x09
	.zero		1


	//   ....[11]....
        /*01d8*/ 	.word	0x000007b0
        /*01dc*/ 	.word	0x000000ff
        /*01e0*/ 	.word	0x00000060
        /*01e4*/ 	.short	0x0100
        /*01e6*/ 	.byte	0x09
	.zero		1


	//   ....[12]....
        /*01e8*/ 	.word	0x000007c0
        /*01ec*/ 	.word	0x000000ff
        /*01f0*/ 	.word	0x00000048
        /*01f4*/ 	.short	0x0100
        /*01f6*/ 	.byte	0x09
	.zero		1


	//   ....[13]....
        /*01f8*/ 	.word	0x000007d0
        /*01fc*/ 	.word	0x000000ff
        /*0200*/ 	.word	0x00000068
        /*0204*/ 	.short	0x0100
        /*0206*/ 	.byte	0x09
	.zero		1


	//   ....[14]....
        /*0208*/ 	.word	0x000008b0
        /*020c*/ 	.word	0x000000ff
        /*0210*/ 	.word	0x00000070
        /*0214*/ 	.short	0x0100
        /*0216*/ 	.byte	0x08
	.zero		1


	//   ....[15]....
        /*0218*/ 	.word	0x000008c0
        /*021c*/ 	.word	0x000000ff
        /*0220*/ 	.word	0x00000078
        /*0224*/ 	.short	0x0100
        /*0226*/ 	.byte	0x08
	.zero		1


	//   ....[16]....
        /*0228*/ 	.word	0x000009f0
        /*022c*/ 	.word	0x000000ff
        /*0230*/ 	.word	0x00000080
        /*0234*/ 	.short	0x0100
        /*0236*/ 	.byte	0x08
	.zero		1


	//   ....[17]....
        /*0238*/ 	.word	0x00000a00
        /*023c*/ 	.word	0x000000ff
        /*0240*/ 	.word	0x00000090
        /*0244*/ 	.short	0x0100
        /*0246*/ 	.byte	0x08
	.zero		1


	//   ....[18]....
        /*0248*/ 	.word	0x00000a10
        /*024c*/ 	.word	0x000000ff
        /*0250*/ 	.word	0x00000088
        /*0254*/ 	.short	0x0100
        /*0256*/ 	.byte	0x08
	.zero		1


	//   ....[19]....
        /*0258*/ 	.word	0x00000a20
        /*025c*/ 	.word	0x000000ff
        /*0260*/ 	.word	0x00000098
        /*0264*/ 	.short	0x0100
        /*0266*/ 	.byte	0x08
	.zero		1


	//   ....[20]....
        /*0268*/ 	.word	0x00000b40
        /*026c*/ 	.word	0x000000ff
        /*0270*/ 	.word	0x000000a0
        /*0274*/ 	.short	0x0100
        /*0276*/ 	.byte	0x09
	.zero		1


	//   ....[21]....
        /*0278*/ 	.word	0x00000b50
        /*027c*/ 	.word	0x000000ff
        /*0280*/ 	.word	0x000000c0
        /*0284*/ 	.short	0x0100
        /*0286*/ 	.byte	0x09
	.zero		1


	//   ....[22]....
        /*0288*/ 	.word	0x00000b60
        /*028c*/ 	.word	0x000000ff
        /*0290*/ 	.word	0x000000a8
        /*0294*/ 	.short	0x0100
        /*0296*/ 	.byte	0x09
	.zero		1


	//   ....[23]....
        /*0298*/ 	.word	0x00000b70
        /*029c*/ 	.word	0x000000ff
        /*02a0*/ 	.word	0x000000c8
        /*02a4*/ 	.short	0x0100
        /*02a6*/ 	.byte	0x09
	.zero		1


	//   ....[24]....
        /*02a8*/ 	.word	0x00000b80
        /*02ac*/ 	.word	0x000000ff
        /*02b0*/ 	.word	0x000000b0
        /*02b4*/ 	.short	0x0100
        /*02b6*/ 	.byte	0x09
	.zero		1


	//   ....[25]....
        /*02b8*/ 	.word	0x00000b90
        /*02bc*/ 	.word	0x000000ff
        /*02c0*/ 	.word	0x000000d0
        /*02c4*/ 	.short	0x0100
        /*02c6*/ 	.byte	0x09
	.zero		1


	//   ....[26]....
        /*02c8*/ 	.word	0x00000ba0
        /*02cc*/ 	.word	0x000000ff
        /*02d0*/ 	.word	0x000000b8
        /*02d4*/ 	.short	0x0100
        /*02d6*/ 	.byte	0x09
	.zero		1


	//   ....[27]....
        /*02d8*/ 	.word	0x00000bb0
        /*02dc*/ 	.word	0x000000ff
        /*02e0*/ 	.word	0x000000d8
        /*02e4*/ 	.short	0x0100
        /*02e6*/ 	.byte	0x09
	.zero		1


	//   ....[28]....
        /*02e8*/ 	.word	0x00000ca0
        /*02ec*/ 	.word	0x000000ff
        /*02f0*/ 	.word	0x000000e0
        /*02f4*/ 	.short	0x0100
        /*02f6*/ 	.byte	0x08
	.zero		1


	//   ....[29]....
        /*02f8*/ 	.word	0x00000cb0
        /*02fc*/ 	.word	0x000000ff
        /*0300*/ 	.word	0x000000f0
        /*0304*/ 	.short	0x0100
        /*0306*/ 	.byte	0x08
	.zero		1


	//   ....[30]....
        /*0308*/ 	.word	0x00000cc0
        /*030c*/ 	.word	0x000000ff
        /*0310*/ 	.word	0x000000e8
        /*0314*/ 	.short	0x0100
        /*0316*/ 	.byte	0x08
	.zero		1


	//   ....[31]....
        /*0318*/ 	.word	0x00000cd0
        /*031c*/ 	.word	0x000000ff
        /*0320*/ 	.word	0x000000f8
        /*0324*/ 	.short	0x0100
        /*0326*/ 	.byte	0x08
	.zero		1


	//   ....[32]....
        /*0328*/ 	.word	0x00000dc0
        /*032c*/ 	.word	0x000000ff
        /*0330*/ 	.word	0x00000100
        /*0334*/ 	.short	0x0100
        /*0336*/ 	.byte	0x07
	.zero		1


	//   ....[33]....
        /*0338*/ 	.word	0x000017d0
        /*033c*/ 	.word	0x00000003
        /*0340*/ 	.word	0x000000f0
        /*0344*/ 	.short	0x010a
        /*0346*/ 	.byte	0xff
	.zero		1


	//   ....[34]....
        /*0348*/ 	.word	0x00001800
        /*034c*/ 	.word	0x00000003
        /*0350*/ 	.word	0x000000e0
        /*0354*/ 	.short	0x0101
        /*0356*/ 	.byte	0xff
	.zero		1


	//   ....[35]....
        /*0358*/ 	.word	0x00001900
        /*035c*/ 	.word	0x000000ff
        /*0360*/ 	.word	0x00000018
        /*0364*/ 	.short	0x010a
        /*0366*/ 	.byte	0x08
	.zero		1


	//   ....[36]....
        /*0368*/ 	.word	0x000019d0
        /*036c*/ 	.word	0x000000ff
        /*0370*/ 	.word	0x00000018
        /*0374*/ 	.short	0x010a
        /*0376*/ 	.byte	0x21
	.zero		1


	//   ....[37]....
        /*0378*/ 	.word	0x00001b80
        /*037c*/ 	.word	0x000000ff
        /*0380*/ 	.word	0x00000018
        /*0384*/ 	.short	0x010a
        /*0386*/ 	.byte	0x08
	.zero		1


	//   ....[38]....
        /*0388*/ 	.word	0x00001c80
        /*038c*/ 	.word	0x000000ff
        /*0390*/ 	.word	0x00000078
        /*0394*/ 	.short	0x0101
        /*0396*/ 	.byte	0x06
	.zero		1


	//   ....[39]....
        /*0398*/ 	.word	0x00001ca0
        /*039c*/ 	.word	0x000000ff
        /*03a0*/ 	.word	0x00000018
        /*03a4*/ 	.short	0x010a
        /*03a6*/ 	.byte	0x08
	.zero		1


	//   ....[40]....
        /*03a8*/ 	.word	0x00001d20
        /*03ac*/ 	.word	0x000000ff
        /*03b0*/ 	.word	0x00000018
        /*03b4*/ 	.short	0x010a
        /*03b6*/ 	.byte	0x11
	.zero		1


	//   ....[41]....
        /*03b8*/ 	.word	0x00001eb0
        /*03bc*/ 	.word	0x000000ff
        /*03c0*/ 	.word	0x00000018
        /*03c4*/ 	.short	0x010a
        /*03c6*/ 	.byte	0x08
	.zero		1


	//   ....[42]....
        /*03c8*/ 	.word	0x00002000
        /*03cc*/ 	.word	0x00000002
        /*03d0*/ 	.word	0x00000080
        /*03d4*/ 	.short	0x010a
        /*03d6*/ 	.byte	0xff
	.zero		1


	//   ....[43]....
        /*03d8*/ 	.word	0x000020c0
        /*03dc*/ 	.word	0x00000002
        /*03e0*/ 	.word	0x00000000
        /*03e4*/ 	.short	0x0101
        /*03e6*/ 	.byte	0xff
	.zero		1


	//   ....[44]....
        /*03e8*/ 	.word	0x00002620
        /*03ec*/ 	.word	0x000000ff
        /*03f0*/ 	.word	0x00000000
        /*03f4*/ 	.short	0x010a
        /*03f6*/ 	.byte	0x04
	.zero		1


	//   ....[45]....
        /*03f8*/ 	.word	0x000026b0
        /*03fc*/ 	.word	0x000000ff
        /*0400*/ 	.word	0x00000000
        /*0404*/ 	.short	0x010a
        /*0406*/ 	.byte	0x04
	.zero		1


	//   ....[46]....
        /*0408*/ 	.word	0x00002750
        /*040c*/ 	.word	0x00000000
        /*0410*/ 	.word	0x00000000
        /*0414*/ 	.short	0x010a
        /*0416*/ 	.byte	0xff
	.zero		1


	//   ....[47]....
        /*0418*/ 	.word	0x00002880
        /*041c*/ 	.word	0x00000000
        /*0420*/ 	.word	0x000000e0
        /*0424*/ 	.short	0x010a
        /*0426*/ 	.byte	0xff
	.zero		1


	//   ....[48]....
        /*0428*/ 	.word	0x000028f0
        /*042c*/ 	.word	0x00000004
        /*0430*/ 	.word	0x00000000
        /*0434*/ 	.short	0x0101
        /*0436*/ 	.byte	0xff
	.zero		1


	//   ....[49]....
        /*0438*/ 	.word	0x00002910
        /*043c*/ 	.word	0x000000ff
        /*0440*/ 	.word	0x00000090
        /*0444*/ 	.short	0x010a
        /*0446*/ 	.byte	0x05
	.zero		1


	//   ....[50]....
        /*0448*/ 	.word	0x00002a30
        /*044c*/ 	.word	0x00000000
        /*0450*/ 	.word	0x00000080
        /*0454*/ 	.short	0x010a
        /*0456*/ 	.byte	0xff
	.zero		1


	//   ....[51]....
        /*0458*/ 	.word	0x00002b30
        /*045c*/ 	.word	0x00000000
        /*0460*/ 	.word	0x00000000
        /*0464*/ 	.short	0x0101
        /*0466*/ 	.byte	0xff
	.zero		1


	//   ....[52]....
        /*0468*/ 	.word	0x00002bc0
        /*046c*/ 	.word	0x000000ff
        /*0470*/ 	.word	0x00000090
        /*0474*/ 	.short	0x0106
        /*0476*/ 	.byte	0x05
	.zero		1


	//   ....[53]....
        /*0478*/ 	.word	0x00002be0
        /*047c*/ 	.word	0x000000ff
        /*0480*/ 	.word	0x00000090
        /*0484*/ 	.short	0x010a
        /*0486*/ 	.byte	0x05
	.zero		1


	//   ....[54]....
        /*0488*/ 	.word	0x00002c70
        /*048c*/ 	.word	0x000000ff
        /*0490*/ 	.word	0x00000090
        /*0494*/ 	.short	0x0106
        /*0496*/ 	.byte	0x04
	.zero		1


	//   ....[55]....
        /*0498*/ 	.word	0x00002cb0
        /*049c*/ 	.word	0x00000000
        /*04a0*/ 	.word	0x00000090
        /*04a4*/ 	.short	0x010a
        /*04a6*/ 	.byte	0xff
	.zero		1


	//   ....[56]....
        /*04a8*/ 	.word	0x00002ef0
        /*04ac*/ 	.word	0x000000ff
        /*04b0*/ 	.word	0x00000008
        /*04b4*/ 	.short	0x010a
        /*04b6*/ 	.byte	0x06
	.zero		1


	//   ....[57]....
        /*04b8*/ 	.word	0x00002f10
        /*04bc*/ 	.word	0x000000ff
        /*04c0*/ 	.word	0x00000008
        /*04c4*/ 	.short	0x010a
        /*04c6*/ 	.byte	0x06
	.zero		1


	//   ....[58]....
        /*04c8*/ 	.word	0x000030a0
        /*04cc*/ 	.word	0x000000ff
        /*04d0*/ 	.word	0x00000008
        /*04d4*/ 	.short	0x010a
        /*04d6*/ 	.byte	0x06
	.zero		1


	//   ....[59]....
        /*04d8*/ 	.word	0x000030c0
        /*04dc*/ 	.word	0x000000ff
        /*04e0*/ 	.word	0x00000008
        /*04e4*/ 	.short	0x010a
        /*04e6*/ 	.byte	0x06
	.zero		1


	//   ....[60]....
        /*04e8*/ 	.word	0x00003180
        /*04ec*/ 	.word	0x000000ff
        /*04f0*/ 	.word	0x00000000
        /*04f4*/ 	.short	0x0101
        /*04f6*/ 	.byte	0x07
	.zero		1


	//   ....[61]....
        /*04f8*/ 	.word	0x00003460
        /*04fc*/ 	.word	0x00000000
        /*0500*/ 	.word	0x00000080
        /*0504*/ 	.short	0x010a
        /*0506*/ 	.byte	0xff
	.zero		1


	//   ....[62]....
        /*0508*/ 	.word	0x00003520
        /*050c*/ 	.word	0x00000000
        /*0510*/ 	.word	0x00000000
        /*0514*/ 	.short	0x0101
        /*0516*/ 	.byte	0xff
	.zero		1


	//   ....[63]....
        /*0518*/ 	.word	0x000035d0
        /*051c*/ 	.word	0x000000ff
        /*0520*/ 	.word	0x00000000
        /*0524*/ 	.short	0x010a
        /*0526*/ 	.byte	0x06
	.zero		1


	//   ....[64]....
        /*0528*/ 	.word	0x000035e0
        /*052c*/ 	.word	0x000000ff
        /*0530*/ 	.word	0x000000c0
        /*0534*/ 	.short	0x010a
        /*0536*/ 	.byte	0x0b
	.zero		1


	//   ....[65]....
        /*0538*/ 	.word	0x000036a0
        /*053c*/ 	.word	0x000000ff
        /*0540*/ 	.word	0x00000000
        /*0544*/ 	.short	0x010a
        /*0546*/ 	.byte	0x09
	.zero		1


	//   ....[66]....
        /*0548*/ 	.word	0x000037e0
        /*054c*/ 	.word	0x000000ff
        /*0550*/ 	.word	0x00000000
        /*0554*/ 	.short	0x010a
        /*0556*/ 	.byte	0x06
	.zero		1


	//   ....[67]....
        /*0558*/ 	.word	0x000039e0
        /*055c*/ 	.word	0x000000ff
        /*0560*/ 	.word	0x00000000
        /*0564*/ 	.short	0x010a
        /*0566*/ 	.byte	0x07
	.zero		1


	//   ....[68]....
        /*0568*/ 	.word	0x00003a70
        /*056c*/ 	.word	0x000000ff
        /*0570*/ 	.word	0x00000000
        /*0574*/ 	.short	0x010a
        /*0576*/ 	.byte	0x07
	.zero		1


	//   ....[69]....
        /*0578*/ 	.word	0x00003b00
        /*057c*/ 	.word	0x000000ff
        /*0580*/ 	.word	0x00000000
        /*0584*/ 	.short	0x010a
        /*0586*/ 	.byte	0x07
	.zero		1


	//   ....[70]....
        /*0588*/ 	.word	0x00003ba0
        /*058c*/ 	.word	0x00000000
        /*0590*/ 	.word	0x00000000
        /*0594*/ 	.short	0x010a
        /*0596*/ 	.byte	0xff
	.zero		1


	//   ....[71]....
        /*0598*/ 	.word	0x00003be0
        /*059c*/ 	.word	0x00000000
        /*05a0*/ 	.word	0x00000000
        /*05a4*/ 	.short	0x010a
        /*05a6*/ 	.byte	0xff
	.zero		1


	//   ....[72]....
        /*05a8*/ 	.word	0x00003c50
        /*05ac*/ 	.word	0x000000ff
        /*05b0*/ 	.word	0x00000000
        /*05b4*/ 	.short	0x0101
        /*05b6*/ 	.byte	0x05
	.zero		1


	//   ....[73]....
        /*05b8*/ 	.word	0x00003c90
        /*05bc*/ 	.word	0x000000ff
        /*05c0*/ 	.word	0x00000100
        /*05c4*/ 	.short	0x010a
        /*05c6*/ 	.byte	0x08
	.zero		1


	//   ....[74]....
        /*05c8*/ 	.word	0x00003ce0
        /*05cc*/ 	.word	0x000000ff
        /*05d0*/ 	.word	0x00000000
        /*05d4*/ 	.short	0x0101
        /*05d6*/ 	.byte	0x05
	.zero		1


	//   ....[75]....
        /*05d8*/ 	.word	0x00004130
        /*05dc*/ 	.word	0x00000000
        /*05e0*/ 	.word	0x00000080
        /*05e4*/ 	.short	0x010a
        /*05e6*/ 	.byte	0xff
	.zero		1


	//   ....[76]....
        /*05e8*/ 	.word	0x000041f0
        /*05ec*/ 	.word	0x00000000
        /*05f0*/ 	.word	0x00000000
        /*05f4*/ 	.short	0x0101
        /*05f6*/ 	.byte	0xff
	.zero		1


	//   ....[77]....
        /*05f8*/ 	.word	0x00004510
        /*05fc*/ 	.word	0x000000ff
        /*0600*/ 	.word	0x00000078
        /*0604*/ 	.short	0x010a
        /*0606*/ 	.byte	0x07
	.zero		1


	//   ....[78]....
        /*0608*/ 	.word	0x00004700
        /*060c*/ 	.word	0x000000ff
        /*0610*/ 	.word	0x00000050
        /*0614*/ 	.short	0x010a
        /*0616*/ 	.byte	0x07
	.zero		1


	//   ....[79]....
        /*0618*/ 	.word	0x000048f0
        /*061c*/ 	.word	0x000000ff
        /*0620*/ 	.word	0x00000030
        /*0624*/ 	.short	0x010b
        /*0626*/ 	.byte	0x07
	.zero		1


	//   ....[80]....
        /*0628*/ 	.word	0x00004900
        /*062c*/ 	.word	0x000000ff
        /*0630*/ 	.word	0x00000000
        /*0634*/ 	.short	0x0101
        /*0636*/ 	.byte	0x0e
	.zero		1


	//   ....[81]....
        /*0638*/ 	.word	0x00004920
        /*063c*/ 	.word	0x000000ff
        /*0640*/ 	.word	0x00000058
        /*0644*/ 	.short	0x010a
        /*0646*/ 	.byte	0x07
	.zero		1


	//   ....[82]....
        /*0648*/ 	.word	0x00004ad0
        /*064c*/ 	.word	0x000000ff
        /*0650*/ 	.word	0x00000038
        /*0654*/ 	.short	0x010b
        /*0656*/ 	.byte	0x07
	.zero		1


	//   ....[83]....
        /*0658*/ 	.word	0x00004ae0
        /*065c*/ 	.word	0x000000ff
        /*0660*/ 	.word	0x00000000
        /*0664*/ 	.short	0x0101
        /*0666*/ 	.byte	0x0e
	.zero		1


	//   ....[84]....
        /*0668*/ 	.word	0x00004af0
        /*066c*/ 	.word	0x000000ff
        /*0670*/ 	.word	0x00000060
        /*0674*/ 	.short	0x010a
        /*0676*/ 	.byte	0x07
	.zero		1


	//   ....[85]....
        /*0678*/ 	.word	0x00004d20
        /*067c*/ 	.word	0x000000ff
        /*0680*/ 	.word	0x00000040
        /*0684*/ 	.short	0x010b
        /*0686*/ 	.byte	0x07
	.zero		1


	//   ....[86]....
        /*0688*/ 	.word	0x00004d90
        /*068c*/ 	.word	0x000000ff
        /*0690*/ 	.word	0x00000000
        /*0694*/ 	.short	0x0101
        /*0696*/ 	.byte	0x0e
	.zero		1


	//   ....[87]....
        /*0698*/ 	.word	0x00004dd0
        /*069c*/ 	.word	0x000000ff
        /*06a0*/ 	.word	0x00000068
        /*06a4*/ 	.short	0x010a
        /*06a6*/ 	.byte	0x07
	.zero		1


	//   ....[88]....
        /*06a8*/ 	.word	0x00005000
        /*06ac*/ 	.word	0x000000ff
        /*06b0*/ 	.word	0x00000048
        /*06b4*/ 	.short	0x010b
        /*06b6*/ 	.byte	0x07
	.zero		1


	//   ....[89]....
        /*06b8*/ 	.word	0x00005020
        /*06bc*/ 	.word	0x000000ff
        /*06c0*/ 	.word	0x00000000
        /*06c4*/ 	.short	0x0101
        /*06c6*/ 	.byte	0x0d
	.zero		1


	//   ....[90]....
        /*06c8*/ 	.word	0x00005050
        /*06cc*/ 	.word	0x000000ff
        /*06d0*/ 	.word	0x00000050
        /*06d4*/ 	.short	0x010a
        /*06d6*/ 	.byte	0x07
	.zero		1


	//   ....[91]....
        /*06d8*/ 	.word	0x00005070
        /*06dc*/ 	.word	0x000000ff
        /*06e0*/ 	.word	0x00000058
        /*06e4*/ 	.short	0x010a
        /*06e6*/ 	.byte	0x07
	.zero		1


	//   ....[92]....
        /*06e8*/ 	.word	0x00005090
        /*06ec*/ 	.word	0x000000ff
        /*06f0*/ 	.word	0x00000060
        /*06f4*/ 	.short	0x010a
        /*06f6*/ 	.byte	0x07
	.zero		1


	//   ....[93]....
        /*06f8*/ 	.word	0x000050d0
        /*06fc*/ 	.word	0x00000000
        /*0700*/ 	.word	0x00000068
        /*0704*/ 	.short	0x010a
        /*0706*/ 	.byte	0xff
	.zero		1


	//   ....[94]....
        /*0708*/ 	.word	0x00005410
        /*070c*/ 	.word	0x00000000
        /*0710*/ 	.word	0x00000080
        /*0714*/ 	.short	0x010a
        /*0716*/ 	.byte	0xff
	.zero		1


	//   ....[95]....
        /*0718*/ 	.word	0x00005520
        /*071c*/ 	.word	0x00000000
        /*0720*/ 	.word	0x00000000
        /*0724*/ 	.short	0x0101
        /*0726*/ 	.byte	0xff
	.zero		1


	//   ....[96]....
        /*0728*/ 	.word	0x00005f30
        /*072c*/ 	.word	0x00000003
        /*0730*/ 	.word	0x00000030
        /*0734*/ 	.short	0x010a
        /*0736*/ 	.byte	0xff
	.zero		1


	//   ....[97]....
        /*0738*/ 	.word	0x00005f80
        /*073c*/ 	.word	0x0000006a
        /*0740*/ 	.word	0x000000a0
        /*0744*/ 	.short	0x010a
        /*0746*/ 	.byte	0xff
	.zero		1


	//   ....[98]....
        /*0748*/ 	.word	0x000060a0
        /*074c*/ 	.word	0x00000003
        /*0750*/ 	.word	0x00000030
        /*0754*/ 	.short	0x010a
        /*0756*/ 	.byte	0xff
	.zero		1


	//   ....[99]....
        /*0758*/ 	.word	0x000061c0
        /*075c*/ 	.word	0x00000000
        /*0760*/ 	.word	0x00000000
        /*0764*/ 	.short	0x0101
        /*0766*/ 	.byte	0xff
	.zero		1


	//   ....[100]....
        /*0768*/ 	.word	0x00006240
        /*076c*/ 	.word	0x0000006a
        /*0770*/ 	.word	0x000000a0
        /*0774*/ 	.short	0x010a
        /*0776*/ 	.byte	0xff
	.zero		1


	//   ....[101]....
        /*0778*/ 	.word	0x00006e20
        /*077c*/ 	.word	0x00000037
        /*0780*/ 	.word	0x00000030
        /*0784*/ 	.short	0x010a
        /*0786*/ 	.byte	0xff
	.zero		1


	//   ....[102]....
        /*0788*/ 	.word	0x00006ed0
        /*078c*/ 	.word	0x00000037
        /*0790*/ 	.word	0x00000030
        /*0794*/ 	.short	0x010a
        /*0796*/ 	.byte	0xff
	.zero		1


	//   ....[103]....
        /*0798*/ 	.word	0x00006ff0
        /*079c*/ 	.word	0x00000000
        /*07a0*/ 	.word	0x00000000
        /*07a4*/ 	.short	0x0101
        /*07a6*/ 	.byte	0xff
	.zero		1


	//   ....[104]....
        /*07a8*/ 	.word	0x00007ba0
        /*07ac*/ 	.word	0x00000049
        /*07b0*/ 	.word	0x00000030
        /*07b4*/ 	.short	0x010a
        /*07b6*/ 	.byte	0xff
	.zero		1


	//   ....[105]....
        /*07b8*/ 	.word	0x00007c50
        /*07bc*/ 	.word	0x00000049
        /*07c0*/ 	.word	0x00000030
        /*07c4*/ 	.short	0x010a
        /*07c6*/ 	.byte	0xff
	.zero		1


	//   ....[106]....
        /*07c8*/ 	.word	0x00007d70
        /*07cc*/ 	.word	0x00000002
        /*07d0*/ 	.word	0x00000000
        /*07d4*/ 	.short	0x0101
        /*07d6*/ 	.byte	0xff
	.zero		1


	//   ....[107]....
        /*07d8*/ 	.word	0x00008940
        /*07dc*/ 	.word	0x0000004c
        /*07e0*/ 	.word	0x00000030
        /*07e4*/ 	.short	0x010a
        /*07e6*/ 	.byte	0xff
	.zero		1


	//   ....[108]....
        /*07e8*/ 	.word	0x000089f0
        /*07ec*/ 	.word	0x0000004c
        /*07f0*/ 	.word	0x00000030
        /*07f4*/ 	.short	0x010a
        /*07f6*/ 	.byte	0xff
	.zero		1


	//   ....[109]....
        /*07f8*/ 	.word	0x00008b10
        /*07fc*/ 	.word	0x00000000
        /*0800*/ 	.word	0x00000000
        /*0804*/ 	.short	0x0101
        /*0806*/ 	.byte	0xff
	.zero		1


	//   ....[110]....
        /*0808*/ 	.word	0x00008dd0
        /*080c*/ 	.word	0x0000006a
        /*0810*/ 	.word	0x00000000
        /*0814*/ 	.short	0x0101
        /*0816*/ 	.byte	0xff
	.zero		1


	//   ....[111]....
        /*0818*/ 	.word	0x00009830
        /*081c*/ 	.word	0x00000003
        /*0820*/ 	.word	0x000000f0
        /*0824*/ 	.short	0x010a
        /*0826*/ 	.byte	0xff
	.zero		1


	//   ....[112]....
        /*0828*/ 	.word	0x00009890
        /*082c*/ 	.word	0x00000002
        /*0830*/ 	.word	0x00000018
        /*0834*/ 	.short	0x010a
        /*0836*/ 	.byte	0xff
	.zero		1


	//   ....[113]....
        /*0838*/ 	.word	0x000098f0
        /*083c*/ 	.word	0x00000002
        /*0840*/ 	.word	0x00000018
        /*0844*/ 	.short	0x010a
        /*0846*/ 	.byte	0xff
	.zero		1


	//   ....[114]....
        /*0848*/ 	.word	0x00009940
        /*084c*/ 	.word	0x00000002
        /*0850*/ 	.word	0x00000080
        /*0854*/ 	.short	0x010a
        /*0856*/ 	.byte	0xff
	.zero		1


	//   ....[115]....
        /*0858*/ 	.word	0x000099a0
        /*085c*/ 	.word	0x00000000
        /*0860*/ 	.word	0x00000000
        /*0864*/ 	.short	0x010a
        /*0866*/ 	.byte	0xff
	.zero		1


	//   ....[116]....
        /*0868*/ 	.word	0x00009a00
        /*086c*/ 	.word	0x00000000
        /*0870*/ 	.word	0x00000000
        /*0874*/ 	.short	0x010a
        /*0876*/ 	.byte	0xff
	.zero		1


	//   ....[117]....
        /*0878*/ 	.word	0x00009a50
        /*087c*/ 	.word	0x00000000
        /*0880*/ 	.word	0x000000e0
        /*0884*/ 	.short	0x010a
        /*0886*/ 	.byte	0xff
	.zero		1


	//   ....[118]....
        /*0888*/ 	.word	0x00009ab0
        /*088c*/ 	.word	0x00000000
        /*0890*/ 	.word	0x00000090
        /*0894*/ 	.short	0x010a
        /*0896*/ 	.byte	0xff
	.zero		1


	//   ....[119]....
        /*0898*/ 	.word	0x00009b00
        /*089c*/ 	.word	0x00000000
        /*08a0*/ 	.word	0x00000080
        /*08a4*/ 	.short	0x010a
        /*08a6*/ 	.byte	0xff
	.zero		1


	//   ....[120]....
        /*08a8*/ 	.word	0x00009b60
        /*08ac*/ 	.word	0x00000000
        /*08b0*/ 	.word	0x00000090
        /*08b4*/ 	.short	0x010a
        /*08b6*/ 	.byte	0xff
	.zero		1


	//   ....[121]....
        /*08b8*/ 	.word	0x00009bc0
        /*08bc*/ 	.word	0x00000004
        /*08c0*/ 	.word	0x00000008
        /*08c4*/ 	.short	0x010a
        /*08c6*/ 	.byte	0xff
	.zero		1


	//   ....[122]....
        /*08c8*/ 	.word	0x00009ca0
        /*08cc*/ 	.word	0x00000002
        /*08d0*/ 	.word	0x00000008
        /*08d4*/ 	.short	0x010a
        /*08d6*/ 	.byte	0xff
	.zero		1


	//   ....[123]....
        /*08d8*/ 	.word	0x00009cf0
        /*08dc*/ 	.word	0x00000000
        /*08e0*/ 	.word	0x00000080
        /*08e4*/ 	.short	0x010a
        /*08e6*/ 	.byte	0xff
	.zero		1


	//   ....[124]....
        /*08e8*/ 	.word	0x00009d50
        /*08ec*/ 	.word	0x00000000
        /*08f0*/ 	.word	0x000000c0
        /*08f4*/ 	.short	0x010a
        /*08f6*/ 	.byte	0xff
	.zero		1


	//   ....[125]....
        /*08f8*/ 	.word	0x00009db0
        /*08fc*/ 	.word	0x00000000
        /*0900*/ 	.word	0x00000000
        /*0904*/ 	.short	0x010a
        /*0906*/ 	.byte	0xff
	.zero		1


	//   ....[126]....
        /*0908*/ 	.word	0x00009e10
        /*090c*/ 	.word	0x00000000
        /*0910*/ 	.word	0x00000000
        /*0914*/ 	.short	0x010a
        /*0916*/ 	.byte	0xff
	.zero		1


	//   ....[127]....
        /*0918*/ 	.word	0x00009e70
        /*091c*/ 	.word	0x00000000
        /*0920*/ 	.word	0x00000000
        /*0924*/ 	.short	0x010a
        /*0926*/ 	.byte	0xff
	.zero		1


	//   ....[128]....
        /*0928*/ 	.word	0x00009ed0
        /*092c*/ 	.word	0x00000000
        /*0930*/ 	.word	0x00000000
        /*0934*/ 	.short	0x010a
        /*0936*/ 	.byte	0xff
	.zero		1


	//   ....[129]....
        /*0938*/ 	.word	0x00009f30
        /*093c*/ 	.word	0x00000000
        /*0940*/ 	.word	0x00000100
        /*0944*/ 	.short	0x010a
        /*0946*/ 	.byte	0xff
	.zero		1


	//   ....[130]....
        /*0948*/ 	.word	0x00009f80
        /*094c*/ 	.word	0x00000000
        /*0950*/ 	.word	0x00000080
        /*0954*/ 	.short	0x010a
        /*0956*/ 	.byte	0xff
	.zero		1


	//   ....[131]....
        /*0958*/ 	.word	0x00009fe0
        /*095c*/ 	.word	0x00000000
        /*0960*/ 	.word	0x00000078
        /*0964*/ 	.short	0x010a
        /*0966*/ 	.byte	0xff
	.zero		1


	//   ....[132]....
        /*0968*/ 	.word	0x0000a040
        /*096c*/ 	.word	0x00000003
        /*0970*/ 	.word	0x00000050
        /*0974*/ 	.short	0x010a
        /*0976*/ 	.byte	0xff
	.zero		1


	//   ....[133]....
        /*0978*/ 	.word	0x0000a0a0
        /*097c*/ 	.word	0x00000003
        /*0980*/ 	.word	0x00000058
        /*0984*/ 	.short	0x010a
        /*0986*/ 	.byte	0xff
	.zero		1


	//   ....[134]....
        /*0988*/ 	.word	0x0000a100
        /*098c*/ 	.word	0x00000003
        /*0990*/ 	.word	0x00000060
        /*0994*/ 	.short	0x010a
        /*0996*/ 	.byte	0xff
	.zero		1


	//   ....[135]....
        /*0998*/ 	.word	0x0000a160
        /*099c*/ 	.word	0x00000003
        /*09a0*/ 	.word	0x00000068
        /*09a4*/ 	.short	0x010a
        /*09a6*/ 	.byte	0xff
	.zero		1


	//   ....[136]....
        /*09a8*/ 	.word	0x0000a1c0
        /*09ac*/ 	.word	0x00000000
        /*09b0*/ 	.word	0x00000050
        /*09b4*/ 	.short	0x010a
        /*09b6*/ 	.byte	0xff
	.zero		1


	//   ....[137]....
        /*09b8*/ 	.word	0x0000a220
        /*09bc*/ 	.word	0x00000000
        /*09c0*/ 	.word	0x00000058
        /*09c4*/ 	.short	0x010a
        /*09c6*/ 	.byte	0xff
	.zero		1


	//   ....[138]....
        /*09c8*/ 	.word	0x0000a280
        /*09cc*/ 	.word	0x00000000
        /*09d0*/ 	.word	0x00000060
        /*09d4*/ 	.short	0x010a
        /*09d6*/ 	.byte	0xff
	.zero		1


	//   ....[139]....
        /*09d8*/ 	.word	0x0000a2d0
        /*09dc*/ 	.word	0x00000000
        /*09e0*/ 	.word	0x00000080
        /*09e4*/ 	.short	0x010a
        /*09e6*/ 	.byte	0xff
	.zero		1


	//   ....[140]....
        /*09e8*/ 	.word	0x0000a320
        /*09ec*/ 	.word	0x00000003
        /*09f0*/ 	.word	0x00000030
        /*09f4*/ 	.short	0x010a
        /*09f6*/ 	.byte	0xff
	.zero		1


	//   ....[141]....
        /*09f8*/ 	.word	0x0000a370
        /*09fc*/ 	.word	0x0000006a
        /*0a00*/ 	.word	0x000000a0
        /*0a04*/ 	.short	0x010a
        /*0a06*/ 	.byte	0xff
	.zero		1


	//   ....[142]....
        /*0a08*/ 	.word	0x0000a3c0
        /*0a0c*/ 	.word	0x00000037
        /*0a10*/ 	.word	0x00000030
        /*0a14*/ 	.short	0x010a
        /*0a16*/ 	.byte	0xff
	.zero		1


	//   ....[143]....
        /*0a18*/ 	.word	0x0000a410
        /*0a1c*/ 	.word	0x00000049
        /*0a20*/ 	.word	0x00000030
        /*0a24*/ 	.short	0x010a
        /*0a26*/ 	.byte	0xff
	.zero		1


	//   ....[144]....
        /*0a28*/ 	.word	0x0000a460
        /*0a2c*/ 	.word	0x0000004c
        /*0a30*/ 	.word	0x00000030
        /*0a34*/ 	.short	0x010a
        /*0a36*/ 	.byte	0xff
	.zero		1


	//----- nvinfo : EIATTR_NUM_MBARRIERS
	.align		4
.L_48:
        /*0a38*/ 	.byte	0x03, 0x38
        /*0a3a*/ 	.short	0x0021


	//----- nvinfo : EIATTR_EXIT_INSTR_OFFSETS
	.align		4
        /*0a3c*/ 	.byte	0x04, 0x1c
        /*0a3e*/ 	.short	(.L_50 - .L_49)


	//   ....[0]....
.L_49:
        /*0a40*/ 	.word	0x00002780


	//   ....[1]....
        /*0a44*/ 	.word	0x00002c80


	//   ....[2]....
        /*0a48*/ 	.word	0x00002ce0


	//   ....[3]....
        /*0a4c*/ 	.word	0x00003f10


	//   ....[4]....
        /*0a50*/ 	.word	0x00005100


	//   ....[5]....
        /*0a54*/ 	.word	0x00005140


	//   ....[6]....
        /*0a58*/ 	.word	0x00009820


	//----- nvinfo : EIATTR_MAX_THREADS
	.align		4
.L_50:
        /*0a5c*/ 	.byte	0x04, 0x05
        /*0a5e*/ 	.short	(.L_52 - .L_51)
.L_51:
        /*0a60*/ 	.word	0x00000100
        /*0a64*/ 	.word	0x00000001
        /*0a68*/ 	.word	0x00000001


	//----- nvinfo : EIATTR_CRS_STACK_SIZE
	.align		4
.L_52:
        /*0a6c*/ 	.byte	0x04, 0x1e
        /*0a6e*/ 	.short	(.L_54 - .L_53)
.L_53:
        /*0a70*/ 	.word	0x00000000


	//----- nvinfo : EIATTR_CBANK_PARAM_SIZE
	.align		4
.L_54:
        /*0a74*/ 	.byte	0x03, 0x19
        /*0a76*/ 	.short	0x0800


	//----- nvinfo : EIATTR_PARAM_CBANK
	.align		4
        /*0a78*/ 	.byte	0x04, 0x0a
        /*0a7a*/ 	.short	(.L_56 - .L_55)
	.align		4
.L_55:
        /*0a7c*/ 	.word	index@(.nv.constant0._ZN7cutlass13device_kernelINS_4gemm6kernel13GemmUniversalIN4cute5tupleIJiiiiEEENS1_10collective13CollectiveMmaINS1_35MainloopSm100TmaUmmaWarpSpecializedILi3ELi2ELi4ENS5_IJNS4_1CILi2EEENSA_ILi1EEESC_EEEEENS5_IJNSA_ILi128EEENSA_ILi256EEENSA_ILi32EEEEEEaNS5_IJlSC_lEEEaSJ_NS4_8TiledMMAINS4_8MMA_AtomIJNS4_21SM100_MMA_S8_2x1SM_SSIaaiLi128ELi256ELNS4_4UMMA5MajorE0ELSO_0ELNSN_8SaturateE0EEEEEENS4_6LayoutINS5_IJSC_SC_SC_EEENS5_IJNSA_ILi0EEESU_SU_EEEEENS5_IJNS4_10UnderscoreESX_SX_EEEEENS4_18SM100_TMA_2SM_LOADENS4_14ComposedLayoutINS4_7SwizzleILi1ELi4ELi3EEENS4_18smem_ptr_flag_bitsILi8EEENSS_INS5_IJNSA_ILi8EEESH_EEENS5_IJSH_SC_EEEEEEEvNS4_8identityES10_S1A_vS1B_EENS_8epilogue10collective18CollectiveEpilogueINS1D_23Sm100TmaWarpSpecializedILi4ELi2ELi32ELb0ELb0EEEJNS5_IJNSA_ILi64EEESG_SH_EEENS5_IJNSS_IS1I_SC_EENSS_INS5_IJSH_SB_EEENS5_IJSC_SF_EEEEEEEEaSJ_aSJ_NS1D_6fusion15FusionCallbacksIS1H_NS1P_17LinearCombinationIaiaiLNS_15FloatRoundStyleE2EEES1J_S1O_JEEENS4_5SM1004TMEM4LOAD26SM100_TMEM_LOAD_32dp32b32xENS4_13SM90_TMA_LOADES1A_NS4_39AutoVectorizingCopyWithAssumedAlignmentILi128EEENS4_14SM90_TMA_STOREES1A_S21_S21_EEEvvEEEEvNT_6ParamsE)
        /*0a80*/ 	.short	0x0380
        /*0a82*/ 	.short	0x0800


	//----- nvinfo : EIATTR_SW_WAR
	.align		4
.L_56:
        /*0a84*/ 	.byte	0x04, 0x36
        /*0a86*/ 	.short	(.L_58 - .L_57)
.L_57:
        /*0a88*/ 	.word	0x00000008
.L_58:


//--------------------- .nv.callgraph             --------------------------
	.section	.nv.callgraph,"",@"SHT_CUDA_CALLGRAPH"
	.align	4
	.sectionentsize	8
	.align		4
        /*0000*/ 	.word	0x00000000
	.align		4
        /*0004*/ 	.word	0xffffffff
	.align		4
        /*0008*/ 	.word	index@(_ZN7cutlass13device_kernelINS_4gemm6kernel13GemmUniversalIN4cute5tupleIJiiiiEEENS1_10collective13CollectiveMmaINS1_35MainloopSm100TmaUmmaWarpSpecializedILi3ELi2ELi4ENS5_IJNS4_1CILi2EEENSA_ILi1EEESC_EEEEENS5_IJNSA_ILi128EEENSA_ILi256EEENSA_ILi32EEEEEEaNS5_IJlSC_lEEEaSJ_NS4_8TiledMMAINS4_8MMA_AtomIJNS4_21SM100_MMA_S8_2x1SM_SSIaaiLi128ELi256ELNS4_4UMMA5MajorE0ELSO_0ELNSN_8SaturateE0EEEEEENS4_6LayoutINS5_IJSC_SC_SC_EEENS5_IJNSA_ILi0EEESU_SU_EEEEENS5_IJNS4_10UnderscoreESX_SX_EEEEENS4_18SM100_TMA_2SM_LOADENS4_14ComposedLayoutINS4_7SwizzleILi1ELi4ELi3EEENS4_18smem_ptr_flag_bitsILi8EEENSS_INS5_IJNSA_ILi8EEESH_EEENS5_IJSH_SC_EEEEEEEvNS4_8identityES10_S1A_vS1B_EENS_8epilogue10collective18CollectiveEpilogueINS1D_23Sm100TmaWarpSpecializedILi4ELi2ELi32ELb0ELb0EEEJNS5_IJNSA_ILi64EEESG_SH_EEENS5_IJNSS_IS1I_SC_EENSS_INS5_IJSH_SB_EEENS5_IJSC_SF_EEEEEEEEaSJ_aSJ_NS1D_6fusion15FusionCallbacksIS1H_NS1P_17LinearCombinationIaiaiLNS_15FloatRoundStyleE2EEES1J_S1O_JEEENS4_5SM1004TMEM4LOAD26SM100_TMEM_LOAD_32dp32b32xENS4_13SM90_TMA_LOADES1A_NS4_39AutoVectorizingCopyWithAssumedAlignmentILi128EEENS4_14SM90_TMA_STOREES1A_S21_S21_EEEvvEEEEvNT_6ParamsE)
	.align		4
        /*000c*/ 	.word	index@(__assertfail)
	.align		4
        /*0010*/ 	.word	0x00000000
	.align		4
        /*0014*/ 	.word	0xfffffffe
	.align		4
        /*0018*/ 	.word	0x00000000
	.align		4
        /*001c*/ 	.word	0xfffffffd
	.align		4
        /*0020*/ 	.word	0x00000000
	.align		4
        /*0024*/ 	.word	0xfffffffc


//--------------------- .nv.constant4             --------------------------
	.section	.nv.constant4,"a",@progbits
	.align	8
	.align		8
.nv.constant4:
        /*0000*/ 	.dword	__assertfail
	.align		8
        /*0008*/ 	.dword	__unnamed_1
	.align		8
        /*0010*/ 	.dword	__unnamed_2
	.align		8
        /*0018*/ 	.dword	__unnamed_3
	.align		8
        /*0020*/ 	.dword	_ZN40_INTERNAL_cef5fd66_4_k_cu_f9c4a2d4_107224cuda3std3__45__cpo5beginE
	.align		8
        /*0028*/ 	.dword	_ZN40_INTERNAL_cef5fd66_4_k_cu_f9c4a2d4_107224cuda3std3__45__cpo3endE
	.align		8
        /*0030*/ 	.dword	_ZN40_INTERNAL_cef5fd66_4_k_cu_f9c4a2d4_107224cuda3std3__45__cpo6cbeginE
	.align		8
        /*0038*/ 	.dword	_ZN40_INTERNAL_cef5fd66_4_k_cu_f9c4a2d4_107224cuda3std3__45__cpo4cendE
	.align		8
        /*0040*/ 	.dword	_ZN40_INTERNAL_cef5fd66_4_k_cu_f9c4a2d4_107224cuda3std3__442_GLOBAL__N__cef5fd66_4_k_cu_f9c4a2d4_107226ignoreE
	.align		8
        /*0048*/ 	.dword	_ZN40_INTERNAL_cef5fd66_4_k_cu_f9c4a2d4_107224cuda3std3__419piecewise_constructE
	.align		8
        /*0050*/ 	.dword	_ZN40_INTERNAL_cef5fd66_4_k_cu_f9c4a2d4_107224cuda3std3__48in_placeE
	.align		8
        /*0058*/ 	.dword	_ZN40_INTERNAL_cef5fd66_4_k_cu_f9c4a2d4_107224cuda3std6ranges3__45__cpo4swapE
	.align		8
        /*0060*/ 	.dword	_ZN40_INTERNAL_cef5fd66_4_k_cu_f9c4a2d4_107224cuda3std6ranges3__45__cpo9iter_moveE
	.align		8
        /*0068*/ 	.dword	_ZN40_INTERNAL_cef5fd66_4_k_cu_f9c4a2d4_107224cute7productE
	.align		8
        /*0070*/ 	.dword	_ZN40_INTERNAL_cef5fd66_4_k_cu_f9c4a2d4_107224cute1_E
	.align		8
        /*0078*/ 	.dword	$str$25
	.align		8
        /*0080*/ 	.dword	$str$26
	.align		8
        /*0088*/ 	.dword	$str$27
	.align		8
        /*0090*/ 	.dword	$str$28


//--------------------- .text._ZN7cutlass13device_kernelINS_4gemm6kernel13GemmUniversalIN4cute5tupleIJiiiiEEENS1_10collective13CollectiveMmaINS1_35MainloopSm100TmaUmmaWarpSpecializedILi3ELi2ELi4ENS5_IJNS4_1CILi2EEENSA_ILi1EEESC_EEEEENS5_IJNSA_ILi128EEENSA_ILi256EEENSA_ILi32EEEEEEaNS5_IJlSC_lEEEaSJ_NS4_8TiledMMAINS4_8MMA_AtomIJNS4_21SM100_MMA_S8_2x1SM_SSIaaiLi128ELi256ELNS4_4UMMA5MajorE0ELSO_0ELNSN_8SaturateE0EEEEEENS4_6LayoutINS5_IJSC_SC_SC_EEENS5_IJNSA_ILi0EEESU_SU_EEEEENS5_IJNS4_10UnderscoreESX_SX_EEEEENS4_18SM100_TMA_2SM_LOADENS4_14ComposedLayoutINS4_7SwizzleILi1ELi4ELi3EEENS4_18smem_ptr_flag_bitsILi8EEENSS_INS5_IJNSA_ILi8EEESH_EEENS5_IJSH_SC_EEEEEEEvNS4_8identityES10_S1A_vS1B_EENS_8epilogue10collective18CollectiveEpilogueINS1D_23Sm100TmaWarpSpecializedILi4ELi2ELi32ELb0ELb0EEEJNS5_IJNSA_ILi64EEESG_SH_EEENS5_IJNSS_IS1I_SC_EENSS_INS5_IJSH_SB_EEENS5_IJSC_SF_EEEEEEEEaSJ_aSJ_NS1D_6fusion15FusionCallbacksIS1H_NS1P_17LinearCombinationIaiaiLNS_15FloatRoundStyleE2EEES1J_S1O_JEEENS4_5SM1004TMEM4LOAD26SM100_TMEM_LOAD_32dp32b32xENS4_13SM90_TMA_LOADES1A_NS4_39AutoVectorizingCopyWithAssumedAlignmentILi128EEENS4_14SM90_TMA_STOREES1A_S21_S21_EEEvvEEEEvNT_6ParamsE --------------------------
	.section	.text._ZN7cutlass13device_kernelINS_4gemm6kernel13GemmUniversalIN4cute5tupleIJiiiiEEENS1_10collective13CollectiveMmaINS1_35MainloopSm100TmaUmmaWarpSpecializedILi3ELi2ELi4ENS5_IJNS4_1CILi2EEENSA_ILi1EEESC_EEEEENS5_IJNSA_ILi128EEENSA_ILi256EEENSA_ILi32EEEEEEaNS5_IJlSC_lEEEaSJ_NS4_8TiledMMAINS4_8MMA_AtomIJNS4_21SM100_MMA_S8_2x1SM_SSIaaiLi128ELi256ELNS4_4UMMA5MajorE0ELSO_0ELNSN_8SaturateE0EEEEEENS4_6LayoutINS5_IJSC_SC_SC_EEENS5_IJNSA_ILi0EEESU_SU_EEEEENS5_IJNS4_10UnderscoreESX_SX_EEEEENS4_18SM100_TMA_2SM_LOADENS4_14ComposedLayoutINS4_7SwizzleILi1ELi4ELi3EEENS4_18smem_ptr_flag_bitsILi8EEENSS_INS5_IJNSA_ILi8EEESH_EEENS5_IJSH_SC_EEEEEEEvNS4_8identityES10_S1A_vS1B_EENS_8epilogue10collective18CollectiveEpilogueINS1D_23Sm100TmaWarpSpecializedILi4ELi2ELi32ELb0ELb0EEEJNS5_IJNSA_ILi64EEESG_SH_EEENS5_IJNSS_IS1I_SC_EENSS_INS5_IJSH_SB_EEENS5_IJSC_SF_EEEEEEEEaSJ_aSJ_NS1D_6fusion15FusionCallbacksIS1H_NS1P_17LinearCombinationIaiaiLNS_15FloatRoundStyleE2EEES1J_S1O_JEEENS4_5SM1004TMEM4LOAD26SM100_TMEM_LOAD_32dp32b32xENS4_13SM90_TMA_LOADES1A_NS4_39AutoVectorizingCopyWithAssumedAlignmentILi128EEENS4_14SM90_TMA_STOREES1A_S21_S21_EEEvvEEEEvNT_6ParamsE,"ax",@progbits
	.align	128
.text._ZN7cutlass13device_kernelINS_4gemm6kernel13GemmUniversalIN4cute5tupleIJiiiiEEENS1_10collective13CollectiveMmaINS1_35MainloopSm100TmaUmmaWarpSpecializedILi3ELi2ELi4ENS5_IJNS4_1CILi2EEENSA_ILi1EEESC_EEEEENS5_IJNSA_ILi128EEENSA_ILi256EEENSA_ILi32EEEEEEaNS5_IJlSC_lEEEaSJ_NS4_8TiledMMAINS4_8MMA_AtomIJNS4_21SM100_MMA_S8_2x1SM_SSIaaiLi128ELi256ELNS4_4UMMA5MajorE0ELSO_0ELNSN_8SaturateE0EEEEEENS4_6LayoutINS5_IJSC_SC_SC_EEENS5_IJNSA_ILi0EEESU_SU_EEEEENS5_IJNS4_10UnderscoreESX_SX_EEEEENS4_18SM100_TMA_2SM_LOADENS4_14ComposedLayoutINS4_7SwizzleILi1ELi4ELi3EEENS4_18smem_ptr_flag_bitsILi8EEENSS_INS5_IJNSA_ILi8EEESH_EEENS5_IJSH_SC_EEEEEEEvNS4_8identityES10_S1A_vS1B_EENS_8epilogue10collective18CollectiveEpilogueINS1D_23Sm100TmaWarpSpecializedILi4ELi2ELi32ELb0ELb0EEEJNS5_IJNSA_ILi64EEESG_SH_EEENS5_IJNSS_IS1I_SC_EENSS_INS5_IJSH_SB_EEENS5_IJSC_SF_EEEEEEEEaSJ_aSJ_NS1D_6fusion15FusionCallbacksIS1H_NS1P_17LinearCombinationIaiaiLNS_15FloatRoundStyleE2EEES1J_S1O_JEEENS4_5SM1004TMEM4LOAD26SM100_TMEM_LOAD_32dp32b32xENS4_13SM90_TMA_LOADES1A_NS4_39AutoVectorizingCopyWithAssumedAlignmentILi128EEENS4_14SM90_TMA_STOREES1A_S21_S21_EEEvvEEEEvNT_6ParamsE:
        .type           _ZN7cutlass13device_kernelINS_4gemm6kernel13GemmUniversalIN4cute5tupleIJiiiiEEENS1_10collective13CollectiveMmaINS1_35MainloopSm100TmaUmmaWarpSpecializedILi3ELi2ELi4ENS5_IJNS4_1CILi2EEENSA_ILi1EEESC_EEEEENS5_IJNSA_ILi128EEENSA_ILi256EEENSA_ILi32EEEEEEaNS5_IJlSC_lEEEaSJ_NS4_8TiledMMAINS4_8MMA_AtomIJNS4_21SM100_MMA_S8_2x1SM_SSIaaiLi128ELi256ELNS4_4UMMA5MajorE0ELSO_0ELNSN_8SaturateE0EEEEEENS4_6LayoutINS5_IJSC_SC_SC_EEENS5_IJNSA_ILi0EEESU_SU_EEEEENS5_IJNS4_10UnderscoreESX_SX_EEEEENS4_18SM100_TMA_2SM_LOADENS4_14ComposedLayoutINS4_7SwizzleILi1ELi4ELi3EEENS4_18smem_ptr_flag_bitsILi8EEENSS_INS5_IJNSA_ILi8EEESH_EEENS5_IJSH_SC_EEEEEEEvNS4_8identityES10_S1A_vS1B_EENS_8epilogue10collective18CollectiveEpilogueINS1D_23Sm100TmaWarpSpecializedILi4ELi2ELi32ELb0ELb0EEEJNS5_IJNSA_ILi64EEESG_SH_EEENS5_IJNSS_IS1I_SC_EENSS_INS5_IJSH_SB_EEENS5_IJSC_SF_EEEEEEEEaSJ_aSJ_NS1D_6fusion15FusionCallbacksIS1H_NS1P_17LinearCombinationIaiaiLNS_15FloatRoundStyleE2EEES1J_S1O_JEEENS4_5SM1004TMEM4LOAD26SM100_TMEM_LOAD_32dp32b32xENS4_13SM90_TMA_LOADES1A_NS4_39AutoVectorizingCopyWithAssumedAlignmentILi128EEENS4_14SM90_TMA_STOREES1A_S21_S21_EEEvvEEEEvNT_6ParamsE,@function
        .size           _ZN7cutlass13device_kernelINS_4gemm6kernel13GemmUniversalIN4cute5tupleIJiiiiEEENS1_10collective13CollectiveMmaINS1_35MainloopSm100TmaUmmaWarpSpecializedILi3ELi2ELi4ENS5_IJNS4_1CILi2EEENSA_ILi1EEESC_EEEEENS5_IJNSA_ILi128EEENSA_ILi256EEENSA_ILi32EEEEEEaNS5_IJlSC_lEEEaSJ_NS4_8TiledMMAINS4_8MMA_AtomIJNS4_21SM100_MMA_S8_2x1SM_SSIaaiLi128ELi256ELNS4_4UMMA5MajorE0ELSO_0ELNSN_8SaturateE0EEEEEENS4_6LayoutINS5_IJSC_SC_SC_EEENS5_IJNSA_ILi0EEESU_SU_EEEEENS5_IJNS4_10UnderscoreESX_SX_EEEEENS4_18SM100_TMA_2SM_LOADENS4_14ComposedLayoutINS4_7SwizzleILi1ELi4ELi3EEENS4_18smem_ptr_flag_bitsILi8EEENSS_INS5_IJNSA_ILi8EEESH_EEENS5_IJSH_SC_EEEEEEEvNS4_8identityES10_S1A_vS1B_EENS_8epilogue10collective18CollectiveEpilogueINS1D_23Sm100TmaWarpSpecializedILi4ELi2ELi32ELb0ELb0EEEJNS5_IJNSA_ILi64EEESG_SH_EEENS5_IJNSS_IS1I_SC_EENSS_INS5_IJSH_SB_EEENS5_IJSC_SF_EEEEEEEEaSJ_aSJ_NS1D_6fusion15FusionCallbacksIS1H_NS1P_17LinearCombinationIaiaiLNS_15FloatRoundStyleE2EEES1J_S1O_JEEENS4_5SM1004TMEM4LOAD26SM100_TMEM_LOAD_32dp32b32xENS4_13SM90_TMA_LOADES1A_NS4_39AutoVectorizingCopyWithAssumedAlignmentILi128EEENS4_14SM90_TMA_STOREES1A_S21_S21_EEEvvEEEEvNT_6ParamsE,(.L_x_188 - _ZN7cutlass13device_kernelINS_4gemm6kernel13GemmUniversalIN4cute5tupleIJiiiiEEENS1_10collective13CollectiveMmaINS1_35MainloopSm100TmaUmmaWarpSpecializedILi3ELi2ELi4ENS5_IJNS4_1CILi2EEENSA_ILi1EEESC_EEEEENS5_IJNSA_ILi128EEENSA_ILi256EEENSA_ILi32EEEEEEaNS5_IJlSC_lEEEaSJ_NS4_8TiledMMAINS4_8MMA_AtomIJNS4_21SM100_MMA_S8_2x1SM_SSIaaiLi128ELi256ELNS4_4UMMA5MajorE0ELSO_0ELNSN_8SaturateE0EEEEEENS4_6LayoutINS5_IJSC_SC_SC_EEENS5_IJNSA_ILi0EEESU_SU_EEEEENS5_IJNS4_10UnderscoreESX_SX_EEEEENS4_18SM100_TMA_2SM_LOADENS4_14ComposedLayoutINS4_7SwizzleILi1ELi4ELi3EEENS4_18smem_ptr_flag_bitsILi8EEENSS_INS5_IJNSA_ILi8EEESH_EEENS5_IJSH_SC_EEEEEEEvNS4_8identityES10_S1A_vS1B_EENS_8epilogue10collective18CollectiveEpilogueINS1D_23Sm100TmaWarpSpecializedILi4ELi2ELi32ELb0ELb0EEEJNS5_IJNSA_ILi64EEESG_SH_EEENS5_IJNSS_IS1I_SC_EENSS_INS5_IJSH_SB_EEENS5_IJSC_SF_EEEEEEEEaSJ_aSJ_NS1D_6fusion15FusionCallbacksIS1H_NS1P_17LinearCombinationIaiaiLNS_15FloatRoundStyleE2EEES1J_S1O_JEEENS4_5SM1004TMEM4LOAD26SM100_TMEM_LOAD_32dp32b32xENS4_13SM90_TMA_LOADES1A_NS4_39AutoVectorizingCopyWithAssumedAlignmentILi128EEENS4_14SM90_TMA_STOREES1A_S21_S21_EEEvvEEEEvNT_6ParamsE)
        .other          _ZN7cutlass13device_kernelINS_4gemm6kernel13GemmUniversalIN4cute5tupleIJiiiiEEENS1_10collective13CollectiveMmaINS1_35MainloopSm100TmaUmmaWarpSpecializedILi3ELi2ELi4ENS5_IJNS4_1CILi2EEENSA_ILi1EEESC_EEEEENS5_IJNSA_ILi128EEENSA_ILi256EEENSA_ILi32EEEEEEaNS5_IJlSC_lEEEaSJ_NS4_8TiledMMAINS4_8MMA_AtomIJNS4_21SM100_MMA_S8_2x1SM_SSIaaiLi128ELi256ELNS4_4UMMA5MajorE0ELSO_0ELNSN_8SaturateE0EEEEEENS4_6LayoutINS5_IJSC_SC_SC_EEENS5_IJNSA_ILi0EEESU_SU_EEEEENS5_IJNS4_10UnderscoreESX_SX_EEEEENS4_18SM100_TMA_2SM_LOADENS4_14ComposedLayoutINS4_7SwizzleILi1ELi4ELi3EEENS4_18smem_ptr_flag_bitsILi8EEENSS_INS5_IJNSA_ILi8EEESH_EEENS5_IJSH_SC_EEEEEEEvNS4_8identityES10_S1A_vS1B_EENS_8epilogue10collective18CollectiveEpilogueINS1D_23Sm100TmaWarpSpecializedILi4ELi2ELi32ELb0ELb0EEEJNS5_IJNSA_ILi64EEESG_SH_EEENS5_IJNSS_IS1I_SC_EENSS_INS5_IJSH_SB_EEENS5_IJSC_SF_EEEEEEEEaSJ_aSJ_NS1D_6fusion15FusionCallbacksIS1H_NS1P_17LinearCombinationIaiaiLNS_15FloatRoundStyleE2EEES1J_S1O_JEEENS4_5SM1004TMEM4LOAD26SM100_TMEM_LOAD_32dp32b32xENS4_13SM90_TMA_LOADES1A_NS4_39AutoVectorizingCopyWithAssumedAlignmentILi128EEENS4_14SM90_TMA_STOREES1A_S21_S21_EEEvvEEEEvNT_6ParamsE,@"STO_CUDA_ENTRY STV_DEFAULT"
_ZN7cutlass13device_kernelINS_4gemm6kernel13GemmUniversalIN4cute5tupleIJiiiiEEENS1_10collective13CollectiveMmaINS1_35MainloopSm100TmaUmmaWarpSpecializedILi3ELi2ELi4ENS5_IJNS4_1CILi2EEENSA_ILi1EEESC_EEEEENS5_IJNSA_ILi128EEENSA_ILi256EEENSA_ILi32EEEEEEaNS5_IJlSC_lEEEaSJ_NS4_8TiledMMAINS4_8MMA_AtomIJNS4_21SM100_MMA_S8_2x1SM_SSIaaiLi128ELi256ELNS4_4UMMA5MajorE0ELSO_0ELNSN_8SaturateE0EEEEEENS4_6LayoutINS5_IJSC_SC_SC_EEENS5_IJNSA_ILi0EEESU_SU_EEEEENS5_IJNS4_10UnderscoreESX_SX_EEEEENS4_18SM100_TMA_2SM_LOADENS4_14ComposedLayoutINS4_7SwizzleILi1ELi4ELi3EEENS4_18smem_ptr_flag_bitsILi8EEENSS_INS5_IJNSA_ILi8EEESH_EEENS5_IJSH_SC_EEEEEEEvNS4_8identityES10_S1A_vS1B_EENS_8epilogue10collective18CollectiveEpilogueINS1D_23Sm100TmaWarpSpecializedILi4ELi2ELi32ELb0ELb0EEEJNS5_IJNSA_ILi64EEESG_SH_EEENS5_IJNSS_IS1I_SC_EENSS_INS5_IJSH_SB_EEENS5_IJSC_SF_EEEEEEEEaSJ_aSJ_NS1D_6fusion15FusionCallbacksIS1H_NS1P_17LinearCombinationIaiaiLNS_15FloatRoundStyleE2EEES1J_S1O_JEEENS4_5SM1004TMEM4LOAD26SM100_TMEM_LOAD_32dp32b32xENS4_13SM90_TMA_LOADES1A_NS4_39AutoVectorizingCopyWithAssumedAlignmentILi128EEENS4_14SM90_TMA_STOREES1A_S21_S21_EEEvvEEEEvNT_6ParamsE:
[----:B------:R-:W1:Y:S01]  /*0000*/  LDC R1, c[0x0][0x37c] ;  /* 0x0000df00ff017b82 */ /* 0x000e620000000800 */
[----:B------:R-:W2:Y:S01]  /*0010*/  S2R R104, SR_TID.X ;  /* 0x0000000000687919 */ /* 0x000ea20000002100 */
[----:B------:R-:W3:Y:S06]  /*0020*/  LDCU.64 UR6, c[0x0][0x890] ;  /* 0x00011200ff0677ac */ /* 0x000eec0008000a00 */
[----:B------:R-:W4:Y:S01]  /*0030*/  S2UR UR37, SR_CgaCtaId ;  /* 0x00000000002579c3 */ /* 0x000f220000008800 */
[----:B------:R-:W-:Y:S02]  /*0040*/  PRMT R91, RZ, 0x7610, R91 ;  /* 0x00007610ff5b7816 */ /* 0x000fe4000000005b */
[----:B------:R-:W-:Y:S01]  /*0050*/  ELECT P1, URZ, PT ;  /* 0x0000000000ff782f */ /* 0x000fe20003820000 */
[----:B------:R-:W1:Y:S01]  /*0060*/  LDCU.64 UR46, c[0x0][0x358] ;  /* 0x00006b00ff2e77ac */ /* 0x000e620008000a00 */
[----:B---3--:R-:W-:-:S04]  /*0070*/  UISETP.NE.U32.AND UP0, UPT, UR6, URZ, UPT ;  /* 0x000000ff0600728c */ /* 0x008fc8000bf05070 */
[----:B------:R-:W-:Y:S02]  /*0080*/  UISETP.NE.AND.EX UP0, UPT, UR7, URZ, UPT, UP0 ;  /* 0x000000ff0700728c */ /* 0x000fe4000bf05300 */
[----:B----4-:R-:W-:Y:S02]  /*0090*/  ULOP3.LUT UR5, UR37, 0x1, URZ, 0xc0, !UPT ;  /* 0x0000000125057892 */ /* 0x010fe4000f8ec0ff */
[----:B------:R-:W-:Y:S01]  /*00a0*/  ULOP3.LUT UR4, UR37, 0x1, URZ, 0x3c, !UPT ;  /* 0x0000000125047892 */ /* 0x000fe2000f8e3cff */
[----:B--2---:R-:W-:-:S05]  /*00b0*/  SHF.R.U32.HI R97, RZ, 0x5, R104 ;  /* 0x00000005ff617819 */ /* 0x004fca0000011668 */
[----:B------:R-:W2:Y:S02]  /*00c0*/  SHFL.IDX PT, R0, R97, RZ, 0x1f ;  /* 0x00001fff61007589 */ /* 0x000ea400000e0000 */
[----:B--2---:R-:W-:Y:S01]  /*00d0*/  R2UR UR10, R0 ;  /* 0x00000000000a72ca */ /* 0x004fe200000e0000 */
[----:B-1----:R-:W-:-:S14]  /*00e0*/  BRA.U UP0, `(.L_x_0) ;  /* 0x00000001002c7547 */ /* 0x002fdc000b800000 */
[----:B------:R-:W1:Y:S02]  /*00f0*/  LDCU.64 UR8, c[0x0][0x888] ;  /* 0x00011100ff0877ac */ /* 0x000e640008000a00 */
[----:B-1----:R-:W-:-:S04]  /*0100*/  UISETP.NE.U32.AND UP0, UPT, UR8, URZ, UPT ;  /* 0x000000ff0800728c */ /* 0x002fc8000bf05070 */
[----:B------:R-:W-:-:S09]  /*0110*/  UISETP.NE.AND.EX UP0, UPT, UR9, URZ, UPT, UP0 ;  /* 0x000000ff0900728c */ /* 0x000fd2000bf05300 */
[----:B------:R-:W-:Y:S05]  /*0120*/  BRA.U !UP0, `(.L_x_1) ;  /* 0x0000000108107547 */ /* 0x000fea000b800000 */
[----:B------:R-:W1:Y:S02]  /*0130*/  LDC.64 R50, c[0x0][0x888] ;  /* 0x00022200ff327b82 */ /* 0x000e640000000a00 */
[----:B-1----:R1:W5:Y:S01]  /*0140*/  LDG.E R50, desc[UR46][R50.64] ;  /* 0x0000002e32327981 */ /* 0x002362000c1e1900 */
[----:B------:R-:W-:Y:S01]  /*0150*/  HFMA2 R91, -RZ, RZ, 0, 5.9604644775390625e-08 ;  /* 0x00000001ff5b7431 */ /* 0x000fe200000001ff */
[----:B------:R-:W-:Y:S05]  /*0160*/  BRA `(.L_x_0) ;  /* 0x00000000000c7947 */ /* 0x000fea0003800000 */
.L_x_1:
[----:B------:R-:W1:Y:S01]  /*0170*/  LDCU UR8, c[0x0][0x880] ;  /* 0x00011000ff0877ac */ /* 0x000e620008000800 */
[----:B------:R-:W-:Y:S01]  /*0180*/  HFMA2 R91, -RZ, RZ, 0, 5.9604644775390625e-08 ;  /* 0x00000001ff5b7431 */ /* 0x000fe200000001ff */
[----:B-1----:R-:W-:-:S07]  /*0190*/  MOV R50, UR8 ;  /* 0x0000000800327c02 */ /* 0x002fce0008000f00 */
.L_x_0:
[----:B------:R-:W2:Y:S02]  /*01a0*/  LDCU.64 UR8, c[0x0][0x8b0] ;  /* 0x00011600ff0877ac */ /* 0x000ea40008000a00 */
[----:B--2---:R-:W-:-:S04]  /*01b0*/  UISETP.NE.U32.AND UP0, UPT, UR8, URZ, UPT ;  /* 0x000000ff0800728c */ /* 0x004fc8000bf05070 */
[----:B------:R-:W-:-:S09]  /*01c0*/  UISETP.NE.AND.EX UP0, UPT, UR9, URZ, UPT, UP0 ;  /* 0x000000ff0900728c */ /* 0x000fd2000bf05300 */
[----:B------:R-:W-:Y:S05]  /*01d0*/  BRA.U UP0, `(.L_x_2) ;  /* 0x0000000100247547 */ /* 0x000fea000b800000 */
[----:B------:R-:W2:Y:S02]  /*01e0*/  LDCU.64 UR8, c[0x0][0x8a8] ;  /* 0x00011500ff0877ac */ /* 0x000ea40008000a00 */
[----:B--2---:R-:W-:-:S04]  /*01f0*/  UISETP.NE.U32.AND UP0, UPT, UR8, URZ, UPT ;  /* 0x000000ff0800728c */ /* 0x004fc8000bf05070 */
[----:B------:R-:W-:-:S09]  /*0200*/  UISETP.NE.AND.EX UP0, UPT, UR9, URZ, UPT, UP0 ;  /* 0x000000ff0900728c */ /* 0x000fd2000bf05300 */
[----:B------:R-:W-:Y:S05]  /*0210*/  BRA.U !UP0, `(.L_x_3) ;  /* 0x00000001080c7547 */ /* 0x000fea000b800000 */
[----:B------:R-:W2:Y:S02]  /*0220*/  LDC.64 R46, c[0x0][0x8a8] ;  /* 0x00022a00ff2e7b82 */ /* 0x000ea40000000a00 */
[----:B--2---:R2:W5:Y:S01]  /*0230*/  LDG.E R46, desc[UR46][R46.64] ;  /* 0x0000002e2e2e7981 */ /* 0x004562000c1e1900 */
[----:B------:R-:W-:Y:S05]  /*0240*/  BRA `(.L_x_2) ;  /* 0x0000000000087947 */ /* 0x000fea0003800000 */
.L_x_3:
[----:B------:R-:W2:Y:S02]  /*0250*/  LDCU UR8, c[0x0][0x8a0] ;  /* 0x00011400ff0877ac */ /* 0x000ea40008000800 */
[----:B--2---:R-:W-:Y:S02]  /*0260*/  MOV R46, UR8 ;  /* 0x00000008002e7c02 */ /* 0x004fe40008000f00 */
.L_x_2:
[----:B------:R-:W-:Y:S01]  /*0270*/  IMAD.U32 R0, RZ, RZ, UR10 ;  /* 0x0000000aff007e24 */ /* 0x000fe2000f8e00ff */
[----:B------:R-:W-:Y:S04]  /*0280*/  BSSY.RECONVERGENT B0, `(.L_x_4) ;  /* 0x000000c000007945 */ /* 0x000fe80003800200 */
[C---:B------:R-:W-:Y:S02]  /*0290*/  ISETP.NE.OR P2, PT, R0.reuse, 0x1, !P1 ;  /* 0x000000010000780c */ /* 0x040fe40004f45670 */
[----:B------:R-:W-:-:S11]  /*02a0*/  ISETP.NE.OR P0, PT, R0, 0x3, !P1 ;  /* 0x000000030000780c */ /* 0x000fd60004f05670 */
[----:B------:R-:W-:Y:S05]  /*02b0*/  @P2 BRA `(.L_x_5) ;  /* 0x0000000000202947 */ /* 0x000fea0003800000 */
[----:B------:R-:W3:Y:S02]  /*02c0*/  LDCU.64 UR8, c[0x0][0x348] ;  /* 0x00006900ff0877ac */ /* 0x000ee40008000a00 */
[----:B---3--:R-:W-:Y:S02]  /*02d0*/  UIADD3 UR12, UP1, UPT, UR8, 0x80, URZ ;  /* 0x00000080080c7890 */ /* 0x008fe4000ff3e0ff */
[----:B------:R-:W-:Y:S02]  /*02e0*/  UIADD3 UR8, UP0, UPT, UR8, 0x180, URZ ;  /* 0x0000018008087890 */ /* 0x000fe4000ff1e0ff */
[----:B------:R-:W-:Y:S02]  /*02f0*/  UIADD3.X UR13, UPT, UPT, URZ, UR9, URZ, UP1, !UPT ;  /* 0x00000009ff0d7290 */ /* 0x000fe40008ffe4ff */
[----:B------:R-:W-:-:S07]  /*0300*/  UIADD3.X UR9, UPT, UPT, URZ, UR9, URZ, UP0, !UPT ;  /* 0x00000009ff097290 */ /* 0x000fce00087fe4ff */
[----:B------:R3:W-:Y:S02]  /*0310*/  UTMACCTL.PF [UR12] ;  /* 0x000000000c0079b9 */ /* 0x0007e40008040000 */
[----:B------:R3:W-:Y:S02]  /*0320*/  UTMACCTL.PF [UR8] ;  /* 0x00000000080079b9 */ /* 0x0007e40008040000 */
[----:B---3--:R-:W-:Y:S01]  /*0330*/  NOP ;  /* 0x0000000000007918 */ /* 0x008fe20000000000 */
.L_x_5:
[----:B------:R-:W-:Y:S05]  /*0340*/  BSYNC.RECONVERGENT B0 ;  /* 0x0000000000007941 */ /* 0x000fea0003800200 */
.L_x_4:
[----:B------:R-:W-:Y:S04]  /*0350*/  BSSY.RECONVERGENT B0, `(.L_x_6) ;  /* 0x000000a000007945 */ /* 0x000fe80003800200 */
        /* <DEDUP_REMOVED lines=9> */
.L_x_7:
[----:B------:R-:W-:Y:S05]  /*03f0*/  BSYNC.RECONVERGENT B0 ;  /* 0x0000000000007941 */ /* 0x000fea0003800200 */
.L_x_6:
[----:B------:R-:W3:Y:S01]  /*0400*/  LDCU.64 UR8, c[0x0][0x888] ;  /* 0x00011100ff0877ac */ /* 0x000ee20008000a00 */
[----:B------:R-:W-:Y:S02]  /*0410*/  UISETP.EQ.U32.AND UP1, UPT, UR6, URZ, UPT ;  /* 0x000000ff0600728c */ /* 0x000fe4000bf22070 */
[----:B------:R-:W-:Y:S02]  /*0420*/  UPLOP3.LUT UP5, UPT, UPT, UPT, UPT, 0x80, 0x8 ;  /* 0x000000000008789c */ /* 0x000fe40003faf070 */
[----:B---3--:R-:W-:-:S04]  /*0430*/  UISETP.NE.U32.AND UP0, UPT, UR8, URZ, UPT ;  /* 0x000000ff0800728c */ /* 0x008fc8000bf05070 */
[----:B------:R-:W-:-:S04]  /*0440*/  UISETP.NE.AND.EX UP0, UPT, UR9, URZ, UPT, UP0 ;  /* 0x000000ff0900728c */ /* 0x000fc8000bf05300 */
[----:B------:R-:W-:-:S04]  /*0450*/  UISETP.EQ.OR.EX UP2, UPT, UR7, URZ, !UP0, UP1 ;  /* 0x000000ff0700728c */ /* 0x000fc8000c742710 */
[----:B------:R-:W-:-:S05]  /*0460*/  UP2UR UR50, UPR, URZ, 0x4 ;  /* 0x00000004ff327883 */ /* 0x000fca0008000000 */
[----:B------:R-:W-:Y:S07]  /*0470*/  BRA.U !UP2, `(.L_x_8) ;  /* 0x000000010a207547 */ /* 0x000fee000b800000 */
[----:B-----5:R-:W-:Y:S01]  /*0480*/  R2UR UR8, R50 ;  /* 0x00000000320872ca */ /* 0x020fe200000e0000 */
[----:B------:R-:W-:Y:S02]  /*0490*/  UISETP.NE.U32.AND UP2, UPT, UR6, URZ, UPT ;  /* 0x000000ff0600728c */ /* 0x000fe4000bf45070 */
[----:B------:R-:W-:Y:S02]  /*04a0*/  USEL UR6, URZ, 0xffffffff, UP0 ;  /* 0xffffffffff067887 */ /* 0x000fe40008000000 */
[----:B------:R-:W-:-:S08]  /*04b0*/  UISETP.NE.AND.EX UP2, UPT, UR7, URZ, UPT, UP2 ;  /* 0x000000ff0700728c */ /* 0x000fd0000bf45320 */
[----:B------:R-:W-:-:S04]  /*04c0*/  UISETP.NE.AND UP1, UPT, UR8, URZ, UPT ;  /* 0x000000ff0800728c */ /* 0x000fc8000bf25270 */
[----:B------:R-:W-:-:S04]  /*04d0*/  @!UP2 USEL UR6, URZ, 0xffffffff, UP1 ;  /* 0xffffffffff06a887 */ /* 0x000fc80008800000 */
[----:B------:R-:W-:-:S04]  /*04e0*/  ULOP3.LUT UR6, UR6, 0x1, URZ, 0xc0, !UPT ;  /* 0x0000000106067892 */ /* 0x000fc8000f8ec0ff */
[----:B------:R-:W-:-:S11]  /*04f0*/  UISETP.NE.U32.AND UP5, UPT, UR6, 0x1, UPT ;  /* 0x000000010600788c */ /* 0x000fd6000bfa5070 */
.L_x_8:
[----:B------:R-:W3:Y:S01]  /*0500*/  SHFL.IDX PT, R0, R97, RZ, 0x1f ;  /* 0x00001fff61007589 */ /* 0x000ee200000e0000 */
[----:B------:R-:W-:-:S04]  /*0510*/  UISETP.NE.AND UP1, UPT, UR10, 0x2, UPT ;  /* 0x000000020a00788c */ /* 0x000fc8000bf25270 */
[----:B------:R-:W-:Y:S02]  /*0520*/  UISETP.EQ.AND UP2, UPT, UR5, URZ, !UP1 ;  /* 0x000000ff0500728c */ /* 0x000fe4000cf42270 */
[----:B------:R-:W-:-:S04]  /*0530*/  USEL UR6, URZ, 0x1, UP1 ;  /* 0x00000001ff067887 */ /* 0x000fc80008800000 */
[----:B------:R-:W-:Y:S02]  /*0540*/  PLOP3.LUT P5, PT, P1, PT, UP2, 0x80, 0x8 ;  /* 0x000000000008781c */ /* 0x000fe40000faf028 */
[----:B---3--:R-:W-:-:S13]  /*0550*/  ISETP.NE.AND P0, PT, R0, RZ, PT ;  /* 0x000000ff0000720c */ /* 0x008fda0003f05270 */
[----:B------:R-:W-:Y:S05]  /*0560*/  @P0 BRA `(.L_x_9) ;  /* 0x00000000003c0947 */ /* 0x000fea0003800000 */
[----:B------:R-:W-:Y:S01]  /*0570*/  UMOV UR8, 0x400 ;  /* 0x0000040000087882 */ /* 0x000fe20000000000 */
[----:B------:R-:W-:Y:S01]  /*0580*/  UMOV UR7, 0x1 ;  /* 0x0000000100077882 */ /* 0x000fe20000000000 */
[----:B------:R-:W-:Y:S02]  /*0590*/  ULEA UR8, UR37, UR8, 0x18 ;  /* 0x0000000825087291 */ /* 0x000fe4000f8ec0ff */
[----:B------:R-:W-:-:S04]  /*05a0*/  UIADD3 UR12, UPT, UPT, -UR7, 0x100000, URZ ;  /* 0x00100000070c7890 */ /* 0x000fc8000fffe1ff */
[----:B------:R-:W-:Y:S02]  /*05b0*/  USHF.L.U32 UR13, UR12, 0xb, URZ ;  /* 0x0000000b0c0d7899 */ /* 0x000fe400080006ff */
[----:B------:R-:W-:Y:S01]  /*05c0*/  USHF.L.U32 UR12, UR12, 0x1, URZ ;  /* 0x000000010c0c7899 */ /* 0x000fe200080006ff */
[----:B------:R-:W-:Y:S01]  /*05d0*/  ELECT P0, URZ, PT ;  /* 0x0000000000ff782f */ /* 0x000fe20003800000 */
[----:B------:R-:W3:Y:S10]  /*05e0*/  FENCE.VIEW.ASYNC.S ;  /* 0x00000000000073c6 */ /* 0x000ef40000000000 */
[----:B---3--:R3:W4:Y:S01]  /*05f0*/  SYNCS.EXCH.64 URZ, [UR8], UR12 ;  /* 0x0000000c08ff75b2 */ /* 0x0087220008000100 */
[----:B------:R3:W1:Y:S01]  /*0600*/  SYNCS.EXCH.64 URZ, [UR8+0x18], UR12 ;  /* 0x0000180c08ff75b2 */ /* 0x0006620008000100 */
[----:B------:R3:W1:Y:S01]  /*0610*/  SYNCS.EXCH.64 URZ, [UR8+0x8], UR12 ;  /* 0x0000080c08ff75b2 */ /* 0x0006620008000100 */
[----:B------:R3:W1:Y:S01]  /*0620*/  SYNCS.EXCH.64 URZ, [UR8+0x20], UR12 ;  /* 0x0000200c08ff75b2 */ /* 0x0006620008000100 */
[----:B------:R3:W1:Y:S01]  /*0630*/  SYNCS.EXCH.64 URZ, [UR8+0x10], UR12 ;  /* 0x0000100c08ff75b2 */ /* 0x0006620008000100 */
[----:B------:R3:W1:Y:S01]  /*0640*/  SYNCS.EXCH.64 URZ, [UR8+0x28], UR12 ;  /* 0x0000280c08ff75b2 */ /* 0x0006620008000100 */
[----:B------:R-:W-:Y:S01]  /*0650*/  NOP ;  /* 0x0000000000007918 */ /* 0x000fe20000000000 */
.L_x_9:
[----:B------:R-:W2:Y:S01]  /*0660*/  SHFL.IDX PT, R0, R97, RZ, 0x1f ;  /* 0x00001fff61007589 */ /* 0x000ea200000e0000 */
[----:B------:R-:W-:Y:S01]  /*0670*/  NOP ;  /* 0x0000000000007918 */ /* 0x000fe20000000000 */
[----:B--2---:R-:W-:-:S13]  /*0680*/  ISETP.NE.AND P0, PT, R0, 0x1, PT ;  /* 0x000000010000780c */ /* 0x004fda0003f05270 */
[----:B------:R-:W-:Y:S05]  /*0690*/  @P0 BRA `(.L_x_10) ;  /* 0x0000000000540947 */ /* 0x000fea0003800000 */
[----:B------:R-:W-:Y:S01]  /*06a0*/  UMOV UR9, 0x400 ;  /* 0x0000040000097882 */ /* 0x000fe20000000000 */
[----:B---3--:R-:W-:Y:S01]  /*06b0*/  UMOV UR8, 0x20 ;  /* 0x0000002000087882 */ /* 0x008fe20000000000 */
[----:B------:R-:W-:Y:S01]  /*06c0*/  UMOV UR7, 0x80 ;  /* 0x0000008000077882 */ /* 0x000fe20000000000 */
[----:B------:R-:W-:Y:S02]  /*06d0*/  ULEA UR9, UR37, UR9, 0x18 ;  /* 0x0000000925097291 */ /* 0x000fe4000f8ec0ff */
[----:B------:R-:W-:-:S04]  /*06e0*/  UIADD3 UR12, UPT, UPT, -UR8, 0x100000, URZ ;  /* 0x00100000080c7890 */ /* 0x000fc8000fffe1ff */
[----:B------:R-:W-:Y:S02]  /*06f0*/  USHF.L.U32 UR13, UR12, 0xb, URZ ;  /* 0x0000000b0c0d7899 */ /* 0x000fe400080006ff */
[----:B------:R-:W-:Y:S02]  /*0700*/  USHF.L.U32 UR12, UR12, 0x1, URZ ;  /* 0x000000010c0c7899 */ /* 0x000fe400080006ff */
[----:B------:R-:W-:-:S04]  /*0710*/  UIADD3 UR14, UPT, UPT, -UR7, 0x100000, URZ ;  /* 0x00100000070e7890 */ /* 0x000fc8000fffe1ff */
[----:B------:R-:W-:Y:S02]  /*0720*/  USHF.L.U32 UR15, UR14, 0xb, URZ ;  /* 0x0000000b0e0f7899 */ /* 0x000fe400080006ff */
[----:B------:R-:W-:Y:S01]  /*0730*/  USHF.L.U32 UR14, UR14, 0x1, URZ ;  /* 0x000000010e0e7899 */ /* 0x000fe200080006ff */
[----:B------:R-:W-:Y:S01]  /*0740*/  ELECT P0, URZ, PT ;  /* 0x0000000000ff782f */ /* 0x000fe20003800000 */
[----:B------:R-:W2:Y:S02]  /*0750*/  FENCE.VIEW.ASYNC.S ;  /* 0x00000000000073c6 */ /* 0x000ea40000000000 */
[----:B--2---:R2:W3:Y:S08]  /*0760*/  SYNCS.EXCH.64 URZ, [UR9+0x30], UR12 ;  /* 0x0000300c09ff75b2 */ /* 0x0044f00008000100 */
[----:B------:R2:W1:Y:S01]  /*0770*/  SYNCS.EXCH.64 URZ, [UR9+0x50], UR14 ;  /* 0x0000500e09ff75b2 */ /* 0x0004620008000100 */
[----:B------:R2:W1:Y:S01]  /*0780*/  SYNCS.EXCH.64 URZ, [UR9+0x38], UR12 ;  /* 0x0000380c09ff75b2 */ /* 0x0004620008000100 */
[----:B------:R2:W1:Y:S01]  /*0790*/  SYNCS.EXCH.64 URZ, [UR9+0x58], UR14 ;  /* 0x0000580e09ff75b2 */ /* 0x0004620008000100 */
[----:B------:R2:W1:Y:S01]  /*07a0*/  SYNCS.EXCH.64 URZ, [UR9+0x40], UR12 ;  /* 0x0000400c09ff75b2 */ /* 0x0004620008000100 */
[----:B------:R2:W1:Y:S01]  /*07b0*/  SYNCS.EXCH.64 URZ, [UR9+0x60], UR14 ;  /* 0x0000600e09ff75b2 */ /* 0x0004620008000100 */
[----:B------:R2:W1:Y:S01]  /*07c0*/  SYNCS.EXCH.64 URZ, [UR9+0x48], UR12 ;  /* 0x0000480c09ff75b2 */ /* 0x0004620008000100 */
[----:B------:R2:W1:Y:S01]  /*07d0*/  SYNCS.EXCH.64 URZ, [UR9+0x68], UR14 ;  /* 0x0000680e09ff75b2 */ /* 0x0004620008000100 */
[----:B------:R-:W-:Y:S01]  /*07e0*/  NOP ;  /* 0x0000000000007918 */ /* 0x000fe20000000000 */
.L_x_10:
[----:B------:R-:W4:Y:S01]  /*07f0*/  SHFL.IDX PT, R0, R97, RZ, 0x1f ;  /* 0x00001fff61007589 */ /* 0x000f2200000e0000 */
[----:B------:R-:W-:Y:S01]  /*0800*/  NOP ;  /* 0x0000000000007918 */ /* 0x000fe20000000000 */
[----:B----4-:R-:W-:-:S13]  /*0810*/  ISETP.NE.AND P0, PT, R0, 0x3, PT ;  /* 0x000000030000780c */ /* 0x010fda0003f05270 */
[----:B------:R-:W-:Y:S05]  /*0820*/  @P0 BRA `(.L_x_11) ;  /* 0x00000000002c0947 */ /* 0x000fea0003800000 */
[----:B---3--:R-:W-:Y:S01]  /*0830*/  UMOV UR8, 0x400 ;  /* 0x0000040000087882 */ /* 0x008fe20000000000 */
[----:B------:R-:W-:Y:S01]  /*0840*/  UMOV UR7, 0x20 ;  /* 0x0000002000077882 */ /* 0x000fe20000000000 */
[----:B------:R-:W-:Y:S02]  /*0850*/  ULEA UR8, UR37, UR8, 0x18 ;  /* 0x0000000825087291 */ /* 0x000fe4000f8ec0ff */
[----:B--2---:R-:W-:-:S04]  /*0860*/  UIADD3 UR12, UPT, UPT, -UR7, 0x100000, URZ ;  /* 0x00100000070c7890 */ /* 0x004fc8000fffe1ff */
[----:B------:R-:W-:Y:S02]  /*0870*/  USHF.L.U32 UR13, UR12, 0xb, URZ ;  /* 0x0000000b0c0d7899 */ /* 0x000fe400080006ff */
[----:B------:R-:W-:Y:S01]  /*0880*/  USHF.L.U32 UR12, UR12, 0x1, URZ ;  /* 0x000000010c0c7899 */ /* 0x000fe200080006ff */
[----:B------:R-:W-:Y:S01]  /*0890*/  ELECT P0, URZ, PT ;  /* 0x0000000000ff782f */ /* 0x000fe20003800000 */
[----:B------:R-:W2:Y:S10]  /*08a0*/  FENCE.VIEW.ASYNC.S ;  /* 0x00000000000073c6 */ /* 0x000eb40000000000 */
[----:B--2---:R4:W2:Y:S01]  /*08b0*/  SYNCS.EXCH.64 URZ, [UR8+0x70], UR12 ;  /* 0x0000700c08ff75b2 */ /* 0x0048a20008000100 */
[----:B------:R4:W3:Y:S02]  /*08c0*/  SYNCS.EXCH.64 URZ, [UR8+0x78], UR12 ;  /* 0x0000780c08ff75b2 */ /* 0x0008e40008000100 */
[----:B----4-:R-:W-:Y:S01]  /*08d0*/  NOP ;  /* 0x0000000000007918 */ /* 0x010fe20000000000 */
.L_x_11:
[----:B------:R-:W4:Y:S01]  /*08e0*/  SHFL.IDX PT, R0, R97, RZ, 0x1f ;  /* 0x00001fff61007589 */ /* 0x000f2200000e0000 */
[----:B------:R-:W-:Y:S01]  /*08f0*/  NOP ;  /* 0x0000000000007918 */ /* 0x000fe20000000000 */
[----:B----4-:R-:W-:-:S13]  /*0900*/  ISETP.NE.AND P0, PT, R0, 0x4, PT ;  /* 0x000000040000780c */ /* 0x010fda0003f05270 */
[----:B------:R-:W-:Y:S05]  /*0910*/  @P0 BRA `(.L_x_12) ;  /* 0x0000000000480947 */ /* 0x000fea0003800000 */
[----:B--2---:R-:W-:Y:S01]  /*0920*/  UMOV UR9, 0x1e0 ;  /* 0x000001e000097882 */ /* 0x004fe20000000000 */
[----:B---3--:R-:W-:Y:S01]  /*0930*/  UMOV UR8, 0x400 ;  /* 0x0000040000087882 */ /* 0x008fe20000000000 */
[----:B------:R-:W-:Y:S01]  /*0940*/  USEL UR9, UR9, 0x1a0, UP5 ;  /* 0x000001a009097887 */ /* 0x000fe2000a800000 */
        /* <DEDUP_REMOVED lines=10> */
[----:B--2---:R4:W2:Y:S08]  /*09f0*/  SYNCS.EXCH.64 URZ, [UR8+0x80], UR12 ;  /* 0x0000800c08ff75b2 */ /* 0x0048b00008000100 */
[----:B------:R4:W3:Y:S01]  /*0a00*/  SYNCS.EXCH.64 URZ, [UR8+0x90], UR14 ;  /* 0x0000900e08ff75b2 */ /* 0x0008e20008000100 */
[----:B------:R4:W1:Y:S01]  /*0a10*/  SYNCS.EXCH.64 URZ, [UR8+0x88], UR12 ;  /* 0x0000880c08ff75b2 */ /* 0x0008620008000100 */
[----:B------:R4:W1:Y:S02]  /*0a20*/  SYNCS.EXCH.64 URZ, [UR8+0x98], UR14 ;  /* 0x0000980e08ff75b2 */ /* 0x0008640008000100 */
[----:B----4-:R-:W-:Y:S01]  /*0a30*/  NOP ;  /* 0x0000000000007918 */ /* 0x010fe20000000000 */
.L_x_12:
[----:B------:R-:W4:Y:S01]  /*0a40*/  SHFL.IDX PT, R0, R97, RZ, 0x1f ;  /* 0x00001fff61007589 */ /* 0x000f2200000e0000 */
[----:B------:R-:W-:Y:S01]  /*0a50*/  NOP ;  /* 0x0000000000007918 */ /* 0x000fe20000000000 */
[----:B----4-:R-:W-:-:S13]  /*0a60*/  ISETP.NE.AND P0, PT, R0, 0x5, PT ;  /* 0x000000050000780c */ /* 0x010fda0003f05270 */
[----:B------:R-:W-:Y:S05]  /*0a70*/  @P0 BRA `(.L_x_13) ;  /* 0x0000000000540947 */ /* 0x000fea0003800000 */
[----:B--2---:R-:W-:Y:S01]  /*0a80*/  UMOV UR9, 0x400 ;  /* 0x0000040000097882 */ /* 0x004fe20000000000 */
        /* <DEDUP_REMOVED lines=14> */
[----:B------:R4:W1:Y:S01]  /*0b70*/  SYNCS.EXCH.64 URZ, [UR9+0xc8], UR14 ;  /* 0x0000c80e09ff75b2 */ /* 0x0008620008000100 */
[----:B------:R4:W1:Y:S01]  /*0b80*/  SYNCS.EXCH.64 URZ, [UR9+0xb0], UR12 ;  /* 0x0000b00c09ff75b2 */ /* 0x0008620008000100 */
[----:B------:R4:W1:Y:S01]  /*0b90*/  SYNCS.EXCH.64 URZ, [UR9+0xd0], UR14 ;  /* 0x0000d00e09ff75b2 */ /* 0x0008620008000100 */
[----:B------:R4:W1:Y:S01]  /*0ba0*/  SYNCS.EXCH.64 URZ, [UR9+0xb8], UR12 ;  /* 0x0000b80c09ff75b2 */ /* 0x0008620008000100 */
[----:B------:R4:W1:Y:S02]  /*0bb0*/  SYNCS.EXCH.64 URZ, [UR9+0xd8], UR14 ;  /* 0x0000d80e09ff75b2 */ /* 0x0008640008000100 */
[----:B----4-:R-:W-:Y:S01]  /*0bc0*/  NOP ;  /* 0x0000000000007918 */ /* 0x010fe20000000000 */
.L_x_13:
[----:B------:R-:W4:Y:S01]  /*0bd0*/  SHFL.IDX PT, R0, R97, RZ, 0x1f ;  /* 0x00001fff61007589 */ /* 0x000f2200000e0000 */
[----:B------:R-:W-:Y:S01]  /*0be0*/  ISETP.NE.OR P1, PT, RZ, UR10, !P1 ;  /* 0x0000000aff007c0c */ /* 0x000fe2000cf25670 */
        /* <DEDUP_REMOVED lines=12> */
[----:B------:R4:W3:Y:S01]  /*0cb0*/  SYNCS.EXCH.64 URZ, [UR8+0xf0], UR12 ;  /* 0x0000f00c08ff75b2 */ /* 0x0008e20008000100 */
[----:B------:R4:W1:Y:S01]  /*0cc0*/  SYNCS.EXCH.64 URZ, [UR8+0xe8], UR12 ;  /* 0x0000e80c08ff75b2 */ /* 0x0008620008000100 */
[----:B------:R4:W1:Y:S02]  /*0cd0*/  SYNCS.EXCH.64 URZ, [UR8+0xf8], UR12 ;  /* 0x0000f80c08ff75b2 */ /* 0x0008640008000100 */
[----:B----4-:R-:W-:Y:S01]  /*0ce0*/  NOP ;  /* 0x0000000000007918 */ /* 0x010fe20000000000 */
.L_x_14:
[----:B------:R-:W-:Y:S01]  /*0cf0*/  VOTEU.ALL UP1, P1 ;  /* 0x0000000000ff7886 */ /* 0x000fe20000820000 */
[----:B---3--:R-:W3:Y:S01]  /*0d00*/  LDCU UR8, c[0x0][0x36c] ;  /* 0x00006d80ff0877ac */ /* 0x008ee20008000800 */
[----:B------:R-:W-:Y:S01]  /*0d10*/  NOP ;  /* 0x0000000000007918 */ /* 0x000fe20000000000 */
[----:B------:R-:W-:Y:S01]  /*0d20*/  LOP3.LUT R10, R104, 0x1f, RZ, 0xc0, !PT ;  /* 0x0000001f680a7812 */ /* 0x000fe200078ec0ff */
[----:B--2---:R-:W-:Y:S01]  /*0d30*/  UMOV UR12, 0x20 ;  /* 0x00000020000c7882 */ /* 0x004fe20000000000 */
[----:B------:R-:W-:Y:S01]  /*0d40*/  @!UP1 UMOV UR7, 0x400 ;  /* 0x0000040000079882 */ /* 0x000fe20000000000 */
[----:B------:R-:W-:-:S04]  /*0d50*/  @!UP1 UIADD3 UR12, UPT, UPT, -UR12, 0x100000, URZ ;  /* 0x001000000c0c9890 */ /* 0x000fc8000fffe1ff */
[----:B------:R-:W-:Y:S02]  /*0d60*/  @!UP1 USHF.L.U32 UR13, UR12, 0xb, URZ ;  /* 0x0000000b0c0d9899 */ /* 0x000fe400080006ff */
[----:B------:R-:W-:Y:S02]  /*0d70*/  @!UP1 USHF.L.U32 UR12, UR12, 0x1, URZ ;  /* 0x000000010c0c9899 */ /* 0x000fe400080006ff */
[----:B------:R-:W-:Y:S01]  /*0d80*/  @!UP1 ULEA UR7, UR37, UR7, 0x18 ;  /* 0x0000000725079291 */ /* 0x000fe2000f8ec0ff */
[----:B------:R-:W-:Y:S01]  /*0d90*/  VOTEU.ALL UP1, P1 ;  /* 0x0000000000ff7886 */ /* 0x000fe20000820000 */
[----:B------:R-:W-:Y:S01]  /*0da0*/  UISETP.NE.AND UP4, UPT, UR10, URZ, UPT ;  /* 0x000000ff0a00728c */ /* 0x000fe2000bf85270 */
[----:B------:R-:W2:Y:S09]  /*0db0*/  FENCE.VIEW.ASYNC.S ;  /* 0x00000000000073c6 */ /* 0x000eb20000000000 */
[----:B--2---:R2:W4:Y:S01]  /*0dc0*/  @!UP1 SYNCS.EXCH.64 URZ, [UR7+0x100], UR12 ;  /* 0x0001000c07ff95b2 */ /* 0x0045220008000100 */
[----:B---3--:R-:W-:-:S09]  /*0dd0*/  UISETP.EQ.U32.AND UP1, UPT, UR8, 0x1, UPT ;  /* 0x000000010800788c */ /* 0x008fd2000bf22070 */
[----:B------:R-:W-:Y:S05]  /*0de0*/  BRA.U !UP1, `(.L_x_15) ;  /* 0x0000000109087547 */ /* 0x000fea000b800000 */
[----:B-1--4-:R-:W-:Y:S01]  /*0df0*/  UCGABAR_ARV ;  /* 0x00000000000079c7 */ /* 0x012fe20008000000 */
[----:B------:R-:W-:Y:S05]  /*0e00*/  BRA `(.L_x_16) ;  /* 0x0000000000047947 */ /* 0x000fea0003800000 */
.L_x_15:
[----:B-1--4-:R-:W-:Y:S01]  /*0e10*/  NOP ;  /* 0x0000000000007918 */ /* 0x012fe20000000000 */
.L_x_16:
[----:B------:R-:W1:Y:S01]  /*0e20*/  S2R R20, SR_CTAID.Y ;  /* 0x0000000000147919 */ /* 0x000e620000002600 */
[----:B------:R-:W-:-:S05]  /*0e30*/  CS2R.32 R90, SR_CgaSize ;  /* 0x00000000005a7805 */ /* 0x000fca0000008a00 */
[----:B------:R-:W-:-:S05]  /*0e40*/  IMAD R90, R90, -0xa0, RZ ;  /* 0xffffff605a5a7824 */ /* 0x000fca00078e02ff */
[----:B--2---:R-:W-:-:S14]  /*0e50*/  R2UR UR7, R90 ;  /* 0x000000005a0772ca */ /* 0x004fdc00000e0000 */
[----:B------:R-:W2:Y:S01]  /*0e60*/  LDCU UR7, c[0x0][UR7+0x2b4] ;  /* 0x00005680070777ac */ /* 0x000ea20008000800 */
[----:B------:R-:W-:-:S05]  /*0e70*/  CS2R.32 R0, SR_CgaSize ;  /* 0x0000000000007805 */ /* 0x000fca0000008a00 */
[----:B------:R-:W-:-:S06]  /*0e80*/  IMAD R0, R0, -0xa0, RZ ;  /* 0xffffff6000007824 */ /* 0x000fcc00078e02ff */
[----:B------:R-:W3:Y:S01]  /*0e90*/  LDC R0, c[0x0][R0+0x2a4] ;  /* 0x0000a90000007b82 */ /* 0x000ee20000000800 */
[----:B------:R-:W-:Y:S01]  /*0ea0*/  PRMT R8, RZ, 0x7610, R8 ;  /* 0x00007610ff087816 */ /* 0x000fe20000000008 */
[----:B------:R-:W4:Y:S01]  /*0eb0*/  S2R R11, SR_CTAID.X ;  /* 0x00000000000b7919 */ /* 0x000f220000002500 */
[----:B------:R-:W-:-:S05]  /*0ec0*/  CS2R.32 R90, SR_CgaSize ;  /* 0x00000000005a7805 */ /* 0x000fca0000008a00 */
[----:B------:R-:W-:-:S05]  /*0ed0*/  IMAD R90, R90, -0xa0, RZ ;  /* 0xffffff605a5a7824 */ /* 0x000fca00078e02ff */
[----:B------:R-:W-:-:S14]  /*0ee0*/  R2UR UR8, R90 ;  /* 0x000000005a0872ca */ /* 0x000fdc00000e0000 */
[----:B------:R-:W3:Y:S01]  /*0ef0*/  LDCU UR8, c[0x0][UR8+0x2b0] ;  /* 0x00005600080877ac */ /* 0x000ee20008000800 */
[----:B------:R-:W-:Y:S01]  /*0f00*/  UISETP.NE.AND UP2, UPT, UR10, 0x2, UPT ;  /* 0x000000020a00788c */ /* 0x000fe2000bf45270 */
[----:B------:R-:W2:Y:S01]  /*0f10*/  LDC R9, c[0x0][0xb24] ;  /* 0x0002c900ff097b82 */ /* 0x000ea20000000800 */
[----:B------:R-:W-:-:S05]  /*0f20*/  CS2R.32 R2, SR_CgaSize ;  /* 0x0000000000027805 */ /* 0x000fca0000008a00 */
[----:B------:R-:W-:-:S06]  /*0f30*/  IMAD R2, R2, -0xa0, RZ ;  /* 0xffffff6002027824 */ /* 0x000fcc00078e02ff */
[----:B------:R-:W3:Y:S08]  /*0f40*/  LDC R2, c[0x0][R2+0x2a0] ;  /* 0x0000a80002027b82 */ /* 0x000ef00000000800 */
[----:B------:R-:W3:Y:S01]  /*0f50*/  LDC R40, c[0x0][0xb24] ;  /* 0x0002c900ff287b82 */ /* 0x000ee20000000800 */
[----:B-1----:R-:W-:-:S07]  /*0f60*/  I2FP.F32.U32 R3, R20 ;  /* 0x0000001400037245 */ /* 0x002fce0000201000 */
[----:B------:R-:W1:Y:S01]  /*0f70*/  S2UR UR36, SR_CTAID.Z ;  /* 0x00000000002479c3 */ /* 0x000e620000002700 */
[----:B--2---:R-:W-:Y:S01]  /*0f80*/  ISETP.GE.AND P0, PT, R9, 0x1, PT ;  /* 0x000000010900780c */ /* 0x004fe20003f06270 */
[----:B----4-:R-:W-:Y:S01]  /*0f90*/  IMAD.MOV.U32 R21, RZ, RZ, R11 ;  /* 0x000000ffff157224 */ /* 0x010fe200078e000b */
[----:B------:R-:W-:Y:S01]  /*0fa0*/  I2FP.F32.U32 R4, R11 ;  /* 0x0000000b00047245 */ /* 0x000fe20000201000 */
[----:B------:R-:W-:Y:S01]  /*0fb0*/  FMUL R3, R3, UR7 ;  /* 0x0000000703037c20 */ /* 0x000fe20008400000 */
[----:B------:R-:W2:Y:S03]  /*0fc0*/  LDCU UR7, c[0x0][0xb30] ;  /* 0x00016600ff0777ac */ /* 0x000ea60008000800 */
[----:B---3--:R-:W-:Y:S01]  /*0fd0*/  FMUL R4, R4, UR8 ;  /* 0x0000000804047c20 */ /* 0x008fe20008400000 */
[----:B------:R-:W3:Y:S08]  /*0fe0*/  F2I.U32.TRUNC.NTZ R83, R3 ;  /* 0x0000000300537305 */ /* 0x000ef0000020f000 */
[----:B------:R-:W4:Y:S01]  /*0ff0*/  F2I.U32.TRUNC.NTZ R90, R4 ;  /* 0x00000004005a7305 */ /* 0x000f22000020f000 */
[----:B--2---:R-:W-:Y:S01]  /*1000*/  UISETP.NE.AND UP3, UPT, UR7, 0x1, UPT ;  /* 0x000000010700788c */ /* 0x004fe2000bf65270 */
[----:B---3--:R-:W-:-:S05]  /*1010*/  IADD3 R83, PT, PT, -R83, RZ, RZ ;  /* 0x000000ff53537210 */ /* 0x008fca0007ffe1ff */
[----:B------:R-:W-:Y:S01]  /*1020*/  IMAD R83, R0, R83, R20 ;  /* 0x0000005300537224 */ /* 0x000fe200078e0214 */
[----:B------:R-:W-:Y:S01]  /*1030*/  PRMT R0, RZ, 0x7610, R0 ;  /* 0x00007610ff007816 */ /* 0x000fe20000000000 */
[----:B----4-:R-:W-:-:S04]  /*1040*/  IMAD.MOV R90, RZ, RZ, -R90 ;  /* 0x000000ffff5a7224 */ /* 0x010fc800078e0a5a */
[----:B------:R-:W-:Y:S01]  /*1050*/  IMAD R90, R2, R90, R11 ;  /* 0x0000005a025a7224 */ /* 0x000fe200078e020b */
[----:B-1----:R-:W-:Y:S06]  /*1060*/  BRA.U UP4, `(.L_x_17) ;  /* 0x0000000104247547 */ /* 0x002fec000b800000 */
[----:B------:R-:W-:Y:S01]  /*1070*/  ISETP.NE.AND P1, PT, R83, RZ, PT ;  /* 0x000000ff5300720c */ /* 0x000fe20003f25270 */
[----:B------:R-:W-:Y:S01]  /*1080*/  IMAD.MOV.U32 R0, RZ, RZ, 0x3 ;  /* 0x00000003ff007424 */ /* 0x000fe200078e00ff */
[C---:B------:R-:W-:Y:S02]  /*1090*/  LOP3.LUT R3, R90.reuse, 0xfffffffe, RZ, 0xc0, !PT ;  /* 0xfffffffe5a037812 */ /* 0x040fe400078ec0ff */
[----:B------:R-:W-:Y:S02]  /*10a0*/  ISETP.LT.U32.OR P1, PT, R90, 0x2, !P1 ;  /* 0x000000025a00780c */ /* 0x000fe40004f21470 */
[----:B------:R-:W-:Y:S02]  /*10b0*/  SHF.L.U32 R0, R0, R3, RZ ;  /* 0x0000000300007219 */ /* 0x000fe400000006ff */
[----:B------:R-:W-:Y:S02]  /*10c0*/  SEL R5, RZ, 0x1, !P1 ;  /* 0x00000001ff057807 */ /* 0x000fe40004800000 */
[----:B------:R-:W-:-:S05]  /*10d0*/  SEL R2, RZ, 0x2, !P1 ;  /* 0x00000002ff027807 */ /* 0x000fca0004800000 */
[----:B------:R-:W-:-:S05]  /*10e0*/  IMAD.IADD R2, R5, 0x1, R2 ;  /* 0x0000000105027824 */ /* 0x000fca00078e0202 */
[----:B------:R-:W-:Y:S02]  /*10f0*/  PRMT R8, R2, 0x7610, R8 ;  /* 0x0000761002087816 */ /* 0x000fe40000000008 */
.L_x_17:
[----:B------:R-:W-:Y:S05]  /*1100*/  @!P0 BRA `(.L_x_18) ;  /* 0x0000000000b88947 */ /* 0x000fea0003800000 */
[----:B------:R-:W1:Y:S01]  /*1110*/  LDC.64 R4, c[0x0][0xb18] ;  /* 0x0002c600ff047b82 */ /* 0x000e620000000a00 */
[----:B------:R-:W-:-:S07]  /*1120*/  ISETP.NE.AND P0, PT, R9, 0x1, PT ;  /* 0x000000010900780c */ /* 0x000fce0003f05270 */
[----:B------:R-:W2:Y:S08]  /*1130*/  LDC R14, c[0x0][0xb0c] ;  /* 0x0002c300ff0e7b82 */ /* 0x000eb00000000800 */
[----:B------:R-:W3:Y:S08]  /*1140*/  LDC R13, c[0x0][0x370] ;  /* 0x0000dc00ff0d7b82 */ /* 0x000ef00000000800 */
[----:B------:R-:W4:Y:S01]  /*1150*/  LDC R16, c[0x0][0x374] ;  /* 0x0000dd00ff107b82 */ /* 0x000f220000000800 */
[----:B-1----:R-:W-:-:S07]  /*1160*/  ISETP.NE.AND P1, PT, R4, 0x1, PT ;  /* 0x000000010400780c */ /* 0x002fce0003f25270 */
[----:B------:R-:W3:Y:S01]  /*1170*/  LDC.64 R6, c[0x0][0xb10] ;  /* 0x0002c400ff067b82 */ /* 0x000ee20000000a00 */
[----:B--2---:R-:W-:-:S07]  /*1180*/  ISETP.NE.AND P2, PT, R14, 0x1, PT ;  /* 0x000000010e00780c */ /* 0x004fce0003f45270 */
[----:B------:R-:W1:Y:S08]  /*1190*/  LDC R12, c[0x0][0xb20] ;  /* 0x0002c800ff0c7b82 */ /* 0x000e700000000800 */
[----:B------:R-:W2:Y:S01]  /*11a0*/  LDC.64 R2, c[0x0][0xb28] ;  /* 0x0002ca00ff027b82 */ /* 0x000ea20000000a00 */
[----:B----4-:R-:W-:-:S04]  /*11b0*/  IMAD.HI.U32 R15, R16, R5, RZ ;  /* 0x00000005100f7227 */ /* 0x010fc800078e00ff */
[----:B------:R-:W-:-:S04]  /*11c0*/  IMAD.HI.U32 R5, R20, R5, RZ ;  /* 0x0000000514057227 */ /* 0x000fc800078e00ff */
[----:B---3--:R-:W-:-:S04]  /*11d0*/  IMAD.HI.U32 R18, R13, R6, RZ ;  /* 0x000000060d127227 */ /* 0x008fc800078e00ff */
[C---:B------:R-:W-:Y:S01]  /*11e0*/  IMAD.HI.U32 R22, R11.reuse, R6, RZ ;  /* 0x000000060b167227 */ /* 0x040fe200078e00ff */
[-C--:B------:R-:W-:Y:S02]  /*11f0*/  @P2 SHF.R.U32.HI R13, RZ, R7.reuse, R18 ;  /* 0x00000007ff0d2219 */ /* 0x080fe40000011612 */
[-C--:B-1----:R-:W-:Y:S02]  /*1200*/  @P1 SHF.R.U32.HI R16, RZ, R12.reuse, R15 ;  /* 0x0000000cff101219 */ /* 0x082fe4000001160f */
[----:B------:R-:W-:Y:S02]  /*1210*/  SHF.R.U32.HI R5, RZ, R12, R5 ;  /* 0x0000000cff057219 */ /* 0x000fe40000011605 */
[----:B------:R-:W-:Y:S02]  /*1220*/  SHF.R.U32.HI R22, RZ, R7, R22 ;  /* 0x00000007ff167219 */ /* 0x000fe40000011616 */
[----:B------:R-:W-:Y:S01]  /*1230*/  SEL R5, R20, R5, !P1 ;  /* 0x0000000514057207 */ /* 0x000fe20004800000 */
[----:B--2---:R-:W-:Y:S01]  /*1240*/  IMAD.HI.U32 R18, R16, R2, RZ ;  /* 0x0000000210127227 */ /* 0x004fe200078e00ff */
[----:B------:R-:W-:-:S02]  /*1250*/  SEL R21, R11, R22, !P2 ;  /* 0x000000160b157207 */ /* 0x000fc40005000000 */
[----:B------:R-:W-:Y:S01]  /*1260*/  IADD3 R7, PT, PT, -R5, RZ, RZ ;  /* 0x000000ff05077210 */ /* 0x000fe20007ffe1ff */
[----:B------:R-:W-:Y:S01]  /*1270*/  IMAD.HI.U32 R6, R13, R2, RZ ;  /* 0x000000020d067227 */ /* 0x000fe200078e00ff */
[----:B------:R-:W-:-:S03]  /*1280*/  @P0 SHF.R.U32.HI R16, RZ, R3, R18 ;  /* 0x00000003ff100219 */ /* 0x000fc60000011612 */
[----:B------:R-:W-:Y:S01]  /*1290*/  IMAD R7, R4, R7, R20 ;  /* 0x0000000704077224 */ /* 0x000fe200078e0214 */
[----:B------:R-:W-:Y:S01]  /*12a0*/  @P0 SHF.R.U32.HI R13, RZ, R3, R6 ;  /* 0x00000003ff0d0219 */ /* 0x000fe20000011606 */
[----:B------:R-:W-:-:S04]  /*12b0*/  IMAD R16, R16, R9, RZ ;  /* 0x0000000910107224 */ /* 0x000fc800078e02ff */
[----:B------:R-:W-:Y:S01]  /*12c0*/  IMAD R6, R13, R9, RZ ;  /* 0x000000090d067224 */ /* 0x000fe200078e02ff */
[----:B------:R-:W-:-:S04]  /*12d0*/  ISETP.GE.AND P1, PT, R5, R16, PT ;  /* 0x000000100500720c */ /* 0x000fc80003f26270 */
[----:B------:R-:W-:Y:S01]  /*12e0*/  ISETP.GE.OR P1, PT, R21, R6, P1 ;  /* 0x000000061500720c */ /* 0x000fe20000f26670 */
[----:B------:R-:W-:-:S05]  /*12f0*/  IMAD.HI.U32 R6, R5, R2, RZ ;  /* 0x0000000205067227 */ /* 0x000fca00078e00ff */
[----:B------:R-:W-:-:S04]  /*1300*/  SHF.R.U32.HI R6, RZ, R3, R6 ;  /* 0x00000003ff067219 */ /* 0x000fc80000011606 */
[----:B------:R-:W-:-:S03]  /*1310*/  SEL R6, R5, R6, !P0 ;  /* 0x0000000605067207 */ /* 0x000fc60004000000 */
[----:B------:R-:W-:Y:S01]  /*1320*/  @!P1 IMAD.HI.U32 R12, R21, R2, RZ ;  /* 0x00000002150c9227 */ /* 0x000fe200078e00ff */
[----:B------:R-:W-:-:S04]  /*1330*/  IADD3 R2, PT, PT, -R6, RZ, RZ ;  /* 0x000000ff06027210 */ /* 0x000fc80007ffe1ff */
[----:B------:R-:W-:Y:S01]  /*1340*/  @!P1 SHF.R.U32.HI R12, RZ, R3, R12 ;  /* 0x00000003ff0c9219 */ /* 0x000fe2000001160c */
[----:B------:R-:W-:-:S03]  /*1350*/  IMAD R2, R9, R2, R5 ;  /* 0x0000000209027224 */ /* 0x000fc600078e0205 */
[----:B------:R-:W-:-:S05]  /*1360*/  @!P1 SEL R3, R21, R12, !P0 ;  /* 0x0000000c15039207 */ /* 0x000fca0004000000 */
[--C-:B------:R-:W-:Y:S02]  /*1370*/  @!P1 IMAD.IADD R6, R6, 0x1, -R3.reuse ;  /* 0x0000000106069824 */ /* 0x100fe400078e0a03 */
[----:B------:R-:W-:Y:S01]  /*1380*/  @!P1 IMAD R3, R2, R13, R3 ;  /* 0x0000000d02039224 */ /* 0x000fe200078e0203 */
[----:B------:R-:W-:Y:S01]  /*1390*/  IADD3 R2, PT, PT, -R21, RZ, RZ ;  /* 0x000000ff15027210 */ /* 0x000fe20007ffe1ff */
[----:B------:R-:W-:Y:S02]  /*13a0*/  @!P1 IMAD R5, R6, R9, R21 ;  /* 0x0000000906059224 */ /* 0x000fe400078e0215 */
[----:B------:R-:W-:Y:S02]  /*13b0*/  @!P1 IMAD.MOV.U32 R21, RZ, RZ, R3 ;  /* 0x000000ffff159224 */ /* 0x000fe400078e0003 */
[----:B------:R-:W-:Y:S02]  /*13c0*/  IMAD R2, R14, R2, R11 ;  /* 0x000000020e027224 */ /* 0x000fe400078e020b */
[----:B------:R-:W-:-:S02]  /*13d0*/  IMAD R20, R5, R4, R7 ;  /* 0x0000000405147224 */ /* 0x000fc400078e0207 */
[----:B------:R-:W-:Y:S02]  /*13e0*/  IMAD R21, R21, R14, R2 ;  /* 0x0000000e15157224 */ /* 0x000fe400078e0202 */
.L_x_18:
[----:B------:R-:W-:Y:S05]  /*13f0*/  BRA.U UP3, `(.L_x_19) ;  /* 0x0000000103407547 */ /* 0x000fea000b800000 */
[----:B------:R-:W1:Y:S08]  /*1400*/  LDC.64 R4, c[0x0][0xb10] ;  /* 0x0002c400ff047b82 */ /* 0x000e700000000a00 */
[----:B------:R-:W2:Y:S08]  /*1410*/  LDC.64 R2, c[0x0][0xb18] ;  /* 0x0002c600ff027b82 */ /* 0x000eb00000000a00 */
[----:B------:R-:W3:Y:S08]  /*1420*/  LDC R6, c[0x0][0xb20] ;  /* 0x0002c800ff067b82 */ /* 0x000ef00000000800 */
[----:B------:R-:W4:Y:S01]  /*1430*/  LDC R12, c[0x0][0xb0c] ;  /* 0x0002c300ff0c7b82 */ /* 0x000f220000000800 */
[----:B-1----:R-:W-:-:S05]  /*1440*/  IMAD.HI.U32 R4, R21, R4, RZ ;  /* 0x0000000415047227 */ /* 0x002fca00078e00ff */
[----:B------:R-:W-:Y:S01]  /*1450*/  SHF.R.U32.HI R4, RZ, R5, R4 ;  /* 0x00000005ff047219 */ /* 0x000fe20000011604 */
[----:B--2---:R-:W-:Y:S01]  /*1460*/  IMAD.HI.U32 R3, R20, R3, RZ ;  /* 0x0000000314037227 */ /* 0x004fe200078e00ff */
[----:B------:R-:W-:-:S04]  /*1470*/  ISETP.NE.AND P0, PT, R2, 0x1, PT ;  /* 0x000000010200780c */ /* 0x000fc80003f05270 */
[----:B---3--:R-:W-:-:S04]  /*1480*/  SHF.R.U32.HI R3, RZ, R6, R3 ;  /* 0x00000006ff037219 */ /* 0x008fc80000011603 */
[----:B------:R-:W-:Y:S02]  /*1490*/  SEL R3, R20, R3, !P0 ;  /* 0x0000000314037207 */ /* 0x000fe40004000000 */
[----:B----4-:R-:W-:-:S04]  /*14a0*/  ISETP.NE.AND P1, PT, R12, 0x1, PT ;  /* 0x000000010c00780c */ /* 0x010fc80003f25270 */
[----:B------:R-:W-:-:S05]  /*14b0*/  SEL R6, R21, R4, !P1 ;  /* 0x0000000415067207 */ /* 0x000fca0004800000 */
[----:B------:R-:W-:Y:S02]  /*14c0*/  IMAD.IADD R4, R3, 0x1, -R6 ;  /* 0x0000000103047824 */ /* 0x000fe400078e0a06 */
[----:B------:R-:W-:Y:S02]  /*14d0*/  IMAD.IADD R3, R6, 0x1, -R3 ;  /* 0x0000000106037824 */ /* 0x000fe400078e0a03 */
[----:B------:R-:W-:Y:S02]  /*14e0*/  IMAD R21, R4, R12, R21 ;  /* 0x0000000c04157224 */ /* 0x000fe400078e0215 */
[----:B------:R-:W-:Y:S02]  /*14f0*/  IMAD R20, R3, R2, R20 ;  /* 0x0000000203147224 */ /* 0x000fe400078e0214 */
.L_x_19:
[----:B------:R-:W-:Y:S05]  /*1500*/  BRA.U !UP1, `(.L_x_20) ;  /* 0x00000001090c7547 */ /* 0x000fea000b800000 */
[----:B------:R-:W-:Y:S01]  /*1510*/  UCGABAR_WAIT ;  /* 0x0000000000007dc7 */ /* 0x000fe20008000000 */
[----:B------:R-:W-:Y:S01]  /*1520*/  CCTL.IVALL ;  /* 0x00000000ff00798f */ /* 0x000fe20002000000 */
[----:B------:R-:W-:Y:S05]  /*1530*/  BRA `(.L_x_21) ;  /* 0x0000000000047947 */ /* 0x000fea0003800000 */
.L_x_20:
[----:B------:R-:W-:Y:S06]  /*1540*/  BAR.SYNC.DEFER_BLOCKING 0x0 ;  /* 0x0000000000007b1d */ /* 0x000fec0000010000 */
.L_x_21:
[----:B------:R-:W-:Y:S05]  /*1550*/  BRA.U UP2, `(.L_x_22) ;  /* 0x0000001102907547 */ /* 0x000fea000b800000 */
[----:B------:R-:W1:Y:S01]  /*1560*/  LDCU UR4, c[0x0][0x38c] ;  /* 0x00007180ff0477ac */ /* 0x000e620008000800 */
[----:B------:R-:W2:Y:S01]  /*1570*/  LDC R9, c[0x0][0x370] ;  /* 0x0000dc00ff097b82 */ /* 0x000ea20000000800 */
[C---:B------:R-:W-:Y:S01]  /*1580*/  IMAD.SHL.U32 R17, R11.reuse, 0x80, RZ ;  /* 0x000000800b117824 */ /* 0x040fe200078e00ff */
[----:B------:R-:W-:Y:S01]  /*1590*/  PLOP3.LUT P1, PT, PT, PT, UP5, 0x80, 0x8 ;  /* 0x000000000008781c */ /* 0x000fe20003f2f058 */
[----:B------:R-:W-:Y:S01]  /*15a0*/  UISETP.NE.AND UP1, UPT, UR10, URZ, UPT ;  /* 0x000000ff0a00728c */ /* 0x000fe2000bf25270 */
[----:B------:R-:W-:Y:S01]  /*15b0*/  ISETP.NE.AND P4, PT, R10, RZ, P5 ;  /* 0x000000ff0a00720c */ /* 0x000fe20002f85270 */
[----:B------:R-:W-:Y:S01]  /*15c0*/  IMAD.SHL.U32 R16, R11, 0x40, RZ ;  /* 0x000000400b107824 */ /* 0x000fe200078e00ff */
[----:B------:R-:W-:Y:S01]  /*15d0*/  PLOP3.LUT P1, PT, P1, PT, PT, 0x8, 0x80 ;  /* 0x000000000080781c */ /* 0x000fe20000f2e170 */
[----:B------:R-:W-:Y:S01]  /*15e0*/  IMAD.MOV.U32 R15, RZ, RZ, 0x1 ;  /* 0x00000001ff0f7424 */ /* 0x000fe200078e00ff */
[----:B------:R-:W3:Y:S01]  /*15f0*/  LDC R0, c[0x0][0x374] ;  /* 0x0000dd00ff007b82 */ /* 0x000ee20000000800 */
[----:B------:R-:W-:Y:S01]  /*1600*/  IMAD.MOV.U32 R14, RZ, RZ, RZ ;  /* 0x000000ffff0e7224 */ /* 0x000fe200078e00ff */
[----:B------:R-:W-:Y:S01]  /*1610*/  CS2R R12, SRZ ;  /* 0x00000000000c7805 */ /* 0x000fe2000001ff00 */
[----:B------:R-:W-:Y:S01]  /*1620*/  IMAD.MOV.U32 R10, RZ, RZ, 0x1 ;  /* 0x00000001ff0a7424 */ /* 0x000fe200078e00ff */
[----:B------:R-:W-:Y:S01]  /*1630*/  LOP3.LUT R17, R17, 0x80, RZ, 0xc0, !PT ;  /* 0x0000008011117812 */ /* 0x000fe200078ec0ff */
[----:B------:R-:W4:Y:S01]  /*1640*/  LDCU.64 UR14, c[0x0][0x348] ;  /* 0x00006900ff0e77ac */ /* 0x000f220008000a00 */
[----:B-1----:R-:W-:-:S02]  /*1650*/  UIADD3 UR5, UPT, UPT, UR4, 0x1f, URZ ;  /* 0x0000001f04057890 */ /* 0x002fc4000fffe0ff */
[----:B------:R-:W-:Y:S02]  /*1660*/  USEL UR22, UR6, 0x2, UP1 ;  /* 0x0000000206167887 */ /* 0x000fe40008800000 */
[----:B------:R-:W-:Y:S01]  /*1670*/  USHF.R.S32.HI UR7, URZ, 0x1f, UR5 ;  /* 0x0000001fff077899 */ /* 0x000fe20008011405 */
[----:B------:R-:W-:-:S03]  /*1680*/  UMOV UR23, URZ ;  /* 0x000000ff00177c82 */ /* 0x000fc60008000000 */
[----:B------:R-:W-:Y:S02]  /*1690*/  ULEA.HI UR7, UR7, UR5, URZ, 0x5 ;  /* 0x0000000507077291 */ /* 0x000fe4000f8f28ff */
[----:B------:R-:W-:Y:S02]  /*16a0*/  UIADD3 UR5, UPT, UPT, UR4, -0x1, URZ ;  /* 0xffffffff04057890 */ /* 0x000fe4000fffe0ff */
[----:B------:R-:W-:Y:S02]  /*16b0*/  USHF.R.S32.HI UR7, URZ, 0x5, UR7 ;  /* 0x00000005ff077899 */ /* 0x000fe40008011407 */
[----:B------:R-:W-:Y:S02]  /*16c0*/  UISETP.GE.U32.AND UP2, UPT, UR5, -0x3f, UPT ;  /* 0xffffffc10500788c */ /* 0x000fe4000bf46070 */
[----:B------:R-:W-:Y:S02]  /*16d0*/  UISETP.LT.U32.AND UP0, UPT, UR7, 0x3, UPT ;  /* 0x000000030700788c */ /* 0x000fe4000bf01070 */
[----:B------:R-:W-:-:S02]  /*16e0*/  UIADD3 UR4, UPT, UPT, UR4, 0x3e, URZ ;  /* 0x0000003e04047890 */ /* 0x000fc4000fffe0ff */
[----:B------:R-:W-:-:S04]  /*16f0*/  USEL UR5, UR7, 0x3, UP0 ;  /* 0x0000000307057887 */ /* 0x000fc80008000000 */
[----:B------:R-:W-:Y:S02]  /*1700*/  UIADD3 UR21, UPT, UPT, UR5, -0x1, URZ ;  /* 0xffffffff05157890 */ /* 0x000fe4000fffe0ff */
[----:B------:R-:W-:Y:S02]  /*1710*/  @UP2 UIADD3 UR21, UPT, UPT, UR5, URZ, URZ ;  /* 0x000000ff05152290 */ /* 0x000fe4000fffe0ff */
[----:B------:R-:W-:Y:S02]  /*1720*/  UIADD3 UR24, UPT, UPT, UR7, -UR5, URZ ;  /* 0x8000000507187290 */ /* 0x000fe4000fffe0ff */
[----:B------:R-:W-:Y:S02]  /*1730*/  UIADD3 UR13, UPT, UPT, UR21, 0x1, URZ ;  /* 0x00000001150d7890 */ /* 0x000fe4000fffe0ff */
[----:B--2-4-:R-:W-:-:S12]  /*1740*/  UIADD3 UR21, UPT, UPT, -UR21, URZ, URZ ;  /* 0x000000ff15157290 */ /* 0x014fd8000fffe1ff */
.L_x_42:
[----:B------:R-:W-:Y:S01]  /*1750*/  UISETP.NE.AND UP0, UPT, UR37, URZ, UPT ;  /* 0x000000ff2500728c */ /* 0x000fe2000bf05270 */
[----:B------:R-:W1:Y:S08]  /*1760*/  S2UR UR37, SR_CgaCtaId ;  /* 0x00000000002579c3 */ /* 0x000e700000008800 */
[----:B------:R-:W-:Y:S05]  /*1770*/  BRA.U UP0, `(.L_x_23) ;  /* 0x0000000100347547 */ /* 0x000fea000b800000 */
[----:B------:R-:W2:Y:S01]  /*1780*/  S2R R2, SR_CgaCtaId ;  /* 0x0000000000027919 */ /* 0x000ea20000008800 */
[----:B------:R-:W-:-:S04]  /*1790*/  MOV R3, 0x400 ;  /* 0x0000040000037802 */ /* 0x000fc80000000f00 */
[----:B--2---:R-:W-:Y:S02]  /*17a0*/  LEA R3, R2, R3, 0x18 ;  /* 0x0000000302037211 */ /* 0x004fe400078ec0ff */
[----:B------:R-:W-:-:S03]  /*17b0*/  SHF.L.U32 R2, R10, 0x1f, RZ ;  /* 0x0000001f0a027819 */ /* 0x000fc600000006ff */
[----:B------:R-:W-:-:S04]  /*17c0*/  IMAD R3, R12, 0x8, R3 ;  /* 0x000000080c037824 */ /* 0x000fc800078e0203 */
[----:B------:R-:W2:Y:S02]  /*17d0*/  SYNCS.PHASECHK.TRANS64.TRYWAIT P0, [R3+URZ+0xf0], R2 ;  /* 0x0000f002030075a7 */ /* 0x000ea400080011ff */
[----:B--2---:R-:W-:Y:S05]  /*17e0*/  @!P0 BRA `(.L_x_24) ;  /* 0x0000008000108947 */ /* 0x004fea0003800000 */
.L_x_142:
[----:B------:R-:W-:Y:S01]  /*17f0*/  VIADD R12, R12, 0x1 ;  /* 0x000000010c0c7836 */ /* 0x000fe20000000000 */
[----:B------:R2:W-:Y:S04]  /*1800*/  SYNCS.ARRIVE.TRANS64.A1T0 RZ, [R3+URZ+0xe0], RZ ;  /* 0x0000e0ff03ff79a7 */ /* 0x0005e800081000ff */
[----:B------:R-:W-:-:S04]  /*1810*/  ISETP.NE.AND P0, PT, R12, 0x2, PT ;  /* 0x000000020c00780c */ /* 0x000fc80003f05270 */
[----:B------:R-:W-:Y:S02]  /*1820*/  SEL R12, R12, RZ, P0 ;  /* 0x000000ff0c0c7207 */ /* 0x000fe40000000000 */
[----:B--2---:R-:W-:-:S04]  /*1830*/  SEL R3, RZ, 0x1, P0 ;  /* 0x00000001ff037807 */ /* 0x004fc80000000000 */
[----:B------:R-:W-:-:S07]  /*1840*/  LOP3.LUT R10, R10, R3, RZ, 0x3c, !PT ;  /* 0x000000030a0a7212 */ /* 0x000fce00078e3cff */
.L_x_23:
[----:B------:R-:W-:Y:S01]  /*1850*/  UMOV UR6, 0x400 ;  /* 0x0000040000067882 */ /* 0x000fe20000000000 */
[----:B------:R-:W-:Y:S01]  /*1860*/  LEA.HI R3, R21, R21, RZ, 0x1 ;  /* 0x0000001515037211 */ /* 0x000fe200078f08ff */
[----:B-1----:R-:W-:Y:S01]  /*1870*/  ULEA UR6, UR37, UR6, 0x18 ;  /* 0x0000000625067291 */ /* 0x002fe2000f8ec0ff */
[----:B------:R-:W-:Y:S01]  /*1880*/  SHF.L.U32 R2, R15, 0x1f, RZ ;  /* 0x0000001f0f027819 */ /* 0x000fe200000006ff */
[----:B------:R-:W-:Y:S01]  /*1890*/  UISETP.GE.U32.AND UP0, UPT, UR4, 0x3f, UPT ;  /* 0x0000003f0400788c */ /* 0x000fe2000bf06070 */
[----:B------:R-:W-:Y:S01]  /*18a0*/  R2UR UR35, R16 ;  /* 0x00000000102372ca */ /* 0x000fe200000e0000 */
[----:B------:R-:W-:Y:S01]  /*18b0*/  ULEA UR8, UR23, UR6, 0x3 ;  /* 0x0000000617087291 */ /* 0x000fe2000f8e18ff */
[----:B------:R-:W-:Y:S01]  /*18c0*/  IMAD.SHL.U32 R3, R3, 0x40, RZ ;  /* 0x0000004003037824 */ /* 0x000fe200078e00ff */
[----:B------:R-:W-:Y:S01]  /*18d0*/  R2UR UR11, R17 ;  /* 0x00000000110b72ca */ /* 0x000fe200000e0000 */
[----:B------:R-:W-:-:S03]  /*18e0*/  UMOV UR25, URZ ;  /* 0x000000ff00197c82 */ /* 0x000fc60008000000 */
[----:B------:R-:W-:-:S03]  /*18f0*/  LOP3.LUT R3, R3, 0xffffff80, RZ, 0xc0, !PT ;  /* 0xffffff8003037812 */ /* 0x000fc600078ec0ff */
[----:B------:R1:W2:Y:S01]  /*1900*/  SYNCS.PHASECHK.TRANS64.TRYWAIT P0, [UR8+0x18], R2 ;  /* 0x00001802ff0075a7 */ /* 0x0002a20008001108 */
[----:B------:R-:W-:Y:S02]  /*1910*/  R2UR UR9, R3 ;  /* 0x00000000030972ca */ /* 0x000fe400000e0000 */
[----:B------:R-:W-:-:S11]  /*1920*/  R2UR UR8, R20 ;  /* 0x00000000140872ca */ /* 0x000fd600000e0000 */
[----:B------:R-:W-:Y:S02]  /*1930*/  ULOP3.LUT UR35, UR9, 0x40, UR35, 0xf8, !UPT ;  /* 0x0000004009237892 */ /* 0x000fe4000f8ef823 */
[----:B------:R-:W-:Y:S01]  /*1940*/  ULEA UR11, UR8, UR11, 0x8 ;  /* 0x0000000b080b7291 */ /* 0x000fe2000f8e40ff */
[----:B------:R-:W-:Y:S11]  /*1950*/  BRA.U !UP0, `(.L_x_25) ;  /* 0x0000000108c07547 */ /* 0x000ff6000b800000 */
[----:B------:R-:W-:Y:S01]  /*1960*/  UMOV UR16, UR21 ;  /* 0x0000001500107c82 */ /* 0x000fe20008000000 */
[----:B------:R-:W-:Y:S01]  /*1970*/  UMOV UR17, UR23 ;  /* 0x0000001700117c82 */ /* 0x000fe20008000000 */
[----:B------:R-:W-:-:S05]  /*1980*/  UMOV UR34, URZ ;  /* 0x000000ff00227c82 */ /* 0x000fca0008000000 */
.L_x_31:
[----:B------:R-:W-:Y:S01]  /*1990*/  ULEA UR33, UR17, UR6, 0x3 ;  /* 0x0000000611217291 */ /* 0x000fe2000f8e18ff */
[----:B------:R-:W-:Y:S01]  /*19a0*/  @P5 MOV R3, 0x3000 ;  /* 0x0000300000035802 */ /* 0x000fe20000000f00 */
[----:B-12-4-:R-:W-:Y:S10]  /*19b0*/  @P0 BRA `(.L_x_26) ;  /* 0x00000000000c0947 */ /* 0x016ff40003800000 */
[----:B------:R-:W-:-:S04]  /*19c0*/  SHF.L.U32 R5, R15, 0x1f, RZ ;  /* 0x0000001f0f057819 */ /* 0x000fc800000006ff */
[----:B------:R-:W2:Y:S02]  /*19d0*/  SYNCS.PHASECHK.TRANS64.TRYWAIT P0, [UR33+0x18], R5 ;  /* 0x00001805ff0075a7 */ /* 0x000ea40008001121 */
[----:B--2---:R-:W-:Y:S05]  /*19e0*/  @!P0 BRA `(.L_x_27) ;  /* 0x0000007c00a48947 */ /* 0x004fea0003800000 */
.L_x_26:
[----:B------:R2:W-:Y:S01]  /*19f0*/  @P5 SYNCS.ARRIVE.TRANS64 RZ, [UR33], R3 ;  /* 0x00000003ffff59a7 */ /* 0x0005e20008000021 */
[----:B------:R-:W-:Y:S02]  /*1a00*/  ULOP3.LUT UR8, UR22, 0x2, URZ, 0xfc, !UPT ;  /* 0x0000000216087892 */ /* 0x000fe4000f8efcff */
[----:B------:R-:W-:Y:S02]  /*1a10*/  UIADD3 UR16, UPT, UPT, UR16, 0x1, URZ ;  /* 0x0000000110107890 */ /* 0x000fe4000fffe0ff */
[----:B------:R-:W-:Y:S02]  /*1a20*/  UISETP.NE.AND UP0, UPT, UR8, 0x2, UPT ;  /* 0x000000020800788c */ /* 0x000fe4000bf05270 */
[----:B------:R-:W-:-:S07]  /*1a30*/  UISETP.NE.AND UP2, UPT, UR16, 0x1, UPT ;  /* 0x000000011000788c */ /* 0x000fce000bf45270 */
[----:B------:R-:W-:Y:S05]  /*1a40*/  BRA.U UP0, `(.L_x_28) ;  /* 0x0000000100047547 */ /* 0x000fea000b800000 */
[----:B------:R-:W-:Y:S05]  /*1a50*/  BPT.TRAP 0x1 ;  /* 0x000000040000795c */ /* 0x000fea0000300000 */
.L_x_28:
[----:B------:R-:W-:Y:S04]  /*1a60*/  BSSY.RECONVERGENT B0, `(.L_x_29) ;  /* 0x0000003000007945 */ /* 0x000fe80003800200 */
[----:B------:R-:W-:Y:S05]  /*1a70*/  @!P4 BRA `(.L_x_30) ;  /* 0x000000000004c947 */ /* 0x000fea0003800000 */
[----:B------:R-:W-:Y:S05]  /*1a80*/  BPT.TRAP 0x1 ;  /* 0x000000040000795c */ /* 0x000fea0000300000 */
.L_x_30:
[----:B------:R-:W-:Y:S05]  /*1a90*/  BSYNC.RECONVERGENT B0 ;  /* 0x0000000000007941 */ /* 0x000fea0003800200 */
.L_x_29:
[----:B------:R-:W-:Y:S02]  /*1aa0*/  UIADD3 UR23, UPT, UPT, UR17, 0x1, URZ ;  /* 0x0000000111177890 */ /* 0x000fe4000fffe0ff */
[----:B------:R-:W-:Y:S02]  /*1ab0*/  ULEA UR32, UR17, UR6, 0xb ;  /* 0x0000000611207291 */ /* 0x000fe4000f8e58ff */
[----:B------:R-:W-:Y:S02]  /*1ac0*/  UISETP.NE.AND UP0, UPT, UR23, 0x3, UPT ;  /* 0x000000031700788c */ /* 0x000fe4000bf05270 */
[----:B------:R-:W-:Y:S02]  /*1ad0*/  UIADD3 UR28, UP1, UPT, UR14, 0x80, URZ ;  /* 0x000000800e1c7890 */ /* 0x000fe4000ff3e0ff */
[----:B------:R-:W-:Y:S02]  /*1ae0*/  USEL UR9, URZ, 0x1, UP0 ;  /* 0x00000001ff097887 */ /* 0x000fe40008000000 */
[----:B------:R-:W-:-:S02]  /*1af0*/  USEL UR23, UR23, URZ, UP0 ;  /* 0x000000ff17177287 */ /* 0x000fc40008000000 */
[----:B------:R-:W-:Y:S02]  /*1b00*/  UIADD3 UR26, UP0, UPT, UR14, 0x180, URZ ;  /* 0x000001800e1a7890 */ /* 0x000fe4000ff1e0ff */
[----:B------:R-:W-:Y:S01]  /*1b10*/  ULEA UR8, UR23, UR6, 0x3 ;  /* 0x0000000617087291 */ /* 0x000fe2000f8e18ff */
[----:B------:R-:W-:Y:S01]  /*1b20*/  LOP3.LUT R15, R15, UR9, RZ, 0x3c, !PT ;  /* 0x000000090f0f7c12 */ /* 0x000fe2000f8e3cff */
[----:B------:R-:W-:Y:S02]  /*1b30*/  ULOP3.LUT UR33, UR33, 0xfefffff8, URZ, 0xc0, !UPT ;  /* 0xfefffff821217892 */ /* 0x000fe4000f8ec0ff */
[----:B------:R-:W-:Y:S01]  /*1b40*/  UIADD3.X UR29, UPT, UPT, URZ, UR15, URZ, UP1, !UPT ;  /* 0x0000000fff1d7290 */ /* 0x000fe20008ffe4ff */
[----:B-1----:R-:W-:Y:S01]  /*1b50*/  SHF.L.U32 R2, R15, 0x1f, RZ ;  /* 0x0000001f0f027819 */ /* 0x002fe200000006ff */
[----:B------:R-:W-:Y:S02]  /*1b60*/  UIADD3 UR32, UPT, UPT, UR32, 0x6300, URZ ;  /* 0x0000630020207890 */ /* 0x000fe4000fffe0ff */
[----:B------:R-:W-:Y:S01]  /*1b70*/  UIADD3.X UR27, UPT, UPT, URZ, UR15, URZ, UP0, !UPT ;  /* 0x0000000fff1b7290 */ /* 0x000fe200087fe4ff */
[----:B------:R4:W1:Y:S01]  /*1b80*/  SYNCS.PHASECHK.TRANS64.TRYWAIT P0, [UR8+0x18], R2 ;  /* 0x00001802ff0075a7 */ /* 0x0008620008001108 */
[----:B------:R-:W-:Y:S01]  /*1b90*/  ULEA UR8, UR17, UR6, 0xc ;  /* 0x0000000611087291 */ /* 0x000fe2000f8e60ff */
[----:B------:R-:W-:Y:S01]  /*1ba0*/  UMOV UR18, 0x0 ;  /* 0x0000000000127882 */ /* 0x000fe20000000000 */
[----:B------:R-:W-:-:S02]  /*1bb0*/  UMOV UR19, 0x10000000 ;  /* 0x1000000000137882 */ /* 0x000fc40000000000 */
[----:B------:R-:W-:Y:S01]  /*1bc0*/  UIADD3 UR8, UPT, UPT, UR8, 0x7b00, URZ ;  /* 0x00007b0008087890 */ /* 0x000fe2000fffe0ff */
[----:B------:R2:W-:Y:S01]  /*1bd0*/  UTMALDG.3D.2CTA [UR32], [UR28], desc[UR18] ;  /* 0x000012201c0075b4 */ /* 0x0005e20008211000 */
[----:B------:R-:W-:Y:S01]  /*1be0*/  UMOV UR10, UR34 ;  /* 0x00000022000a7c82 */ /* 0x000fe20008000000 */
[----:B------:R-:W-:Y:S01]  /*1bf0*/  UMOV UR12, UR36 ;  /* 0x00000024000c7c82 */ /* 0x000fe20008000000 */
[----:B------:R-:W-:Y:S01]  /*1c00*/  UMOV UR9, UR33 ;  /* 0x0000002100097c82 */ /* 0x000fe20008000000 */
[----:B------:R-:W-:Y:S01]  /*1c10*/  UMOV UR25, UR13 ;  /* 0x0000000d00197c82 */ /* 0x000fe20008000000 */
[----:B------:R-:W-:-:S03]  /*1c20*/  UMOV UR17, UR23 ;  /* 0x0000001700117c82 */ /* 0x000fc60008000000 */
[----:B------:R4:W-:Y:S01]  /*1c30*/  UTMALDG.3D.2CTA [UR8], [UR26], desc[UR18] ;  /* 0x000012081a0075b4 */ /* 0x0009e20008211000 */
[----:B--2---:R-:W-:Y:S01]  /*1c40*/  UIADD3 UR34, UPT, UPT, UR34, 0x20, URZ ;  /* 0x0000002022227890 */ /* 0x004fe2000fffe0ff */
[----:B------:R-:W-:Y:S11]  /*1c50*/  BRA.U UP2, `(.L_x_31) ;  /* 0xfffffffd024c7547 */ /* 0x000ff6000b83ffff */
.L_x_25:
[----:B----4-:R-:W-:Y:S01]  /*1c60*/  ULEA UR8, UR23, UR6, 0x3 ;  /* 0x0000000617087291 */ /* 0x010fe2000f8e18ff */
[----:B-1----:R-:W-:Y:S01]  /*1c70*/  SHF.L.U32 R2, R15, 0x1f, RZ ;  /* 0x0000001f0f027819 */ /* 0x002fe200000006ff */
[----:B------:R-:W-:Y:S01]  /*1c80*/  @!P1 SYNCS.ARRIVE.TRANS64.A1T0 RZ, [UR6+0x78], RZ ;  /* 0x000078ffffff99a7 */ /* 0x000fe20008100006 */
[----:B------:R-:W-:-:S06]  /*1c90*/  UISETP.GT.AND UP0, UPT, UR7, UR5, UPT ;  /* 0x000000050700728c */ /* 0x000fcc000bf04270 */
[----:B--2---:R1:W2:Y:S03]  /*1ca0*/  SYNCS.PHASECHK.TRANS64.TRYWAIT P0, [UR8+0x18], R2 ;  /* 0x00001802ff0075a7 */ /* 0x0042a60008001108 */
[----:B------:R-:W-:Y:S05]  /*1cb0*/  BRA.U !UP0, `(.L_x_32) ;  /* 0x0000000108c07547 */ /* 0x000fea000b800000 */
[----:B------:R-:W-:Y:S01]  /*1cc0*/  UIADD3 UR26, UPT, UPT, UR24, UR25, URZ ;  /* 0x00000019181a7290 */ /* 0x000fe2000fffe0ff */
[----:B------:R-:W-:-:S11]  /*1cd0*/  UMOV UR27, UR23 ;  /* 0x00000017001b7c82 */ /* 0x000fd60008000000 */
.L_x_38:
[----:B------:R-:W-:Y:S01]  /*1ce0*/  ULEA UR17, UR27, UR6, 0x3 ;  /* 0x000000061b117291 */ /* 0x000fe2000f8e18ff */
[----:B--2---:R-:W-:Y:S01]  /*1cf0*/  @P5 MOV R3, 0x3000 ;  /* 0x0000300000035802 */ /* 0x004fe20000000f00 */
[----:B-12---:R-:W-:Y:S10]  /*1d00*/  @P0 BRA `(.L_x_33) ;  /* 0x00000000000c0947 */ /* 0x006ff40003800000 */
[----:B------:R-:W-:-:S04]  /*1d10*/  SHF.L.U32 R5, R15, 0x1f, RZ ;  /* 0x0000001f0f057819 */ /* 0x000fc800000006ff */
[----:B------:R-:W2:Y:S02]  /*1d20*/  SYNCS.PHASECHK.TRANS64.TRYWAIT P0, [UR17+0x18], R5 ;  /* 0x00001805ff0075a7 */ /* 0x000ea40008001111 */
[----:B--2---:R-:W-:Y:S05]  /*1d30*/  @!P0 BRA `(.L_x_34) ;  /* 0x0000007800e88947 */ /* 0x004fea0003800000 */
.L_x_33:
[----:B------:R2:W-:Y:S01]  /*1d40*/  @P5 SYNCS.ARRIVE.TRANS64 RZ, [UR17], R3 ;  /* 0x00000003ffff59a7 */ /* 0x0005e20008000011 */
[----:B------:R-:W-:-:S04]  /*1d50*/  ULOP3.LUT UR8, UR22, 0x2, URZ, 0xfc, !UPT ;  /* 0x0000000216087892 */ /* 0x000fc8000f8efcff */
[----:B------:R-:W-:-:S09]  /*1d60*/  UISETP.NE.AND UP0, UPT, UR8, 0x2, UPT ;  /* 0x000000020800788c */ /* 0x000fd2000bf05270 */
[----:B------:R-:W-:Y:S05]  /*1d70*/  BRA.U UP0, `(.L_x_35) ;  /* 0x0000000100047547 */ /* 0x000fea000b800000 */
[----:B------:R-:W-:Y:S05]  /*1d80*/  BPT.TRAP 0x1 ;  /* 0x000000040000795c */ /* 0x000fea0000300000 */
.L_x_35:
[----:B------:R-:W-:Y:S04]  /*1d90*/  BSSY.RECONVERGENT B0, `(.L_x_36) ;  /* 0x0000003000007945 */ /* 0x000fe80003800200 */
[----:B------:R-:W-:Y:S05]  /*1da0*/  @!P4 BRA `(.L_x_37) ;  /* 0x000000000004c947 */ /* 0x000fea0003800000 */
[----:B------:R-:W-:Y:S05]  /*1db0*/  BPT.TRAP 0x1 ;  /* 0x000000040000795c */ /* 0x000fea0000300000 */
.L_x_37:
[----:B------:R-:W-:Y:S05]  /*1dc0*/  BSYNC.RECONVERGENT B0 ;  /* 0x0000000000007941 */ /* 0x000fea0003800200 */
.L_x_36:
        /* <DEDUP_REMOVED lines=9> */
[----:B------:R-:W-:Y:S02]  /*1e60*/  USHF.L.U32 UR18, UR25, 0x5, URZ ;  /* 0x0000000519127899 */ /* 0x000fe400080006ff */
[----:B------:R-:W-:Y:S01]  /*1e70*/  ULOP3.LUT UR17, UR17, 0xfefffff8, URZ, 0xc0, !UPT ;  /* 0xfefffff811117892 */ /* 0x000fe2000f8ec0ff */
[----:B-1----:R-:W-:Y:S01]  /*1e80*/  SHF.L.U32 R2, R15, 0x1f, RZ ;  /* 0x0000001f0f027819 */ /* 0x002fe200000006ff */
[----:B------:R-:W-:Y:S02]  /*1e90*/  UIADD3 UR16, UPT, UPT, UR16, 0x6300, URZ ;  /* 0x0000630010107890 */ /* 0x000fe4000fffe0ff */
[----:B------:R-:W-:Y:S01]  /*1ea0*/  UIADD3.X UR33, UPT, UPT, URZ, UR15, URZ, UP1, !UPT ;  /* 0x0000000fff217290 */ /* 0x000fe20008ffe4ff */
[----:B------:R4:W1:Y:S01]  /*1eb0*/  SYNCS.PHASECHK.TRANS64.TRYWAIT P0, [UR8+0x18], R2 ;  /* 0x00001802ff0075a7 */ /* 0x0008620008001108 */
[----:B------:R-:W-:-:S02]  /*1ec0*/  ULEA UR8, UR27, UR6, 0xc ;  /* 0x000000061b087291 */ /* 0x000fc4000f8e60ff */
[----:B------:R-:W-:Y:S02]  /*1ed0*/  UIADD3.X UR31, UPT, UPT, URZ, UR15, URZ, UP0, !UPT ;  /* 0x0000000fff1f7290 */ /* 0x000fe400087fe4ff */
[----:B------:R-:W-:Y:S01]  /*1ee0*/  UIADD3 UR8, UPT, UPT, UR8, 0x7b00, URZ ;  /* 0x00007b0008087890 */ /* 0x000fe2000fffe0ff */
[----:B------:R-:W-:Y:S01]  /*1ef0*/  UMOV UR28, 0x0 ;  /* 0x00000000001c7882 */ /* 0x000fe20000000000 */
[----:B------:R-:W-:Y:S01]  /*1f00*/  UMOV UR29, 0x10000000 ;  /* 0x10000000001d7882 */ /* 0x000fe20000000000 */
[----:B------:R-:W-:Y:S01]  /*1f10*/  UMOV UR19, UR35 ;  /* 0x0000002300137c82 */ /* 0x000fe20008000000 */
[----:B------:R-:W-:Y:S01]  /*1f20*/  UMOV UR20, UR36 ;  /* 0x0000002400147c82 */ /* 0x000fe20008000000 */
[----:B------:R-:W-:Y:S01]  /*1f30*/  UMOV UR12, UR36 ;  /* 0x00000024000c7c82 */ /* 0x000fe20008000000 */
[----:B------:R-:W-:Y:S01]  /*1f40*/  UMOV UR9, UR17 ;  /* 0x0000001100097c82 */ /* 0x000fe20008000000 */
[----:B------:R-:W-:Y:S01]  /*1f50*/  UMOV UR10, UR18 ;  /* 0x00000012000a7c82 */ /* 0x000fe20008000000 */
[----:B------:R4:W-:Y:S01]  /*1f60*/  UTMALDG.3D.2CTA [UR16], [UR32], desc[UR28] ;  /* 0x00001c10200075b4 */ /* 0x0009e20008211000 */
[----:B------:R-:W-:Y:S01]  /*1f70*/  UIADD3 UR25, UPT, UPT, UR25, 0x1, URZ ;  /* 0x0000000119197890 */ /* 0x000fe2000fffe0ff */
[----:B------:R-:W-:-:S03]  /*1f80*/  UMOV UR27, UR23 ;  /* 0x00000017001b7c82 */ /* 0x000fc60008000000 */
[----:B------:R-:W-:Y:S01]  /*1f90*/  UISETP.NE.AND UP0, UPT, UR25, UR26, UPT ;  /* 0x0000001a1900728c */ /* 0x000fe2000bf05270 */
[----:B------:R4:W-:Y:S08]  /*1fa0*/  UTMALDG.3D.2CTA [UR8], [UR30], desc[UR28] ;  /* 0x00001c081e0075b4 */ /* 0x0009f00008211000 */
[----:B----4-:R-:W-:Y:S05]  /*1fb0*/  BRA.U UP0, `(.L_x_38) ;  /* 0xfffffffd00487547 */ /* 0x010fea000b83ffff */
.L_x_32:
[C---:B-1----:R-:W-:Y:S01]  /*1fc0*/  LEA R2, R14.reuse, UR6, 0x3 ;  /* 0x000000060e027c11 */ /* 0x042fe2000f8e18ff */
[----:B------:R-:W-:Y:S01]  /*1fd0*/  NOP ;  /* 0x0000000000007918 */ /* 0x000fe20000000000 */
[----:B--2---:R-:W-:Y:S02]  /*1fe0*/  SHF.L.U32 R3, R13, 0x1f, RZ ;  /* 0x0000001f0d037819 */ /* 0x004fe400000006ff */
[----:B------:R-:W-:Y:S02]  /*1ff0*/  LEA R4, R14, UR6, 0x4 ;  /* 0x000000060e047c11 */ /* 0x000fe4000f8e20ff */
[----:B------:R-:W1:Y:S02]  /*2000*/  SYNCS.PHASECHK.TRANS64.TRYWAIT P0, [R2+URZ+0x80], R3 ;  /* 0x00008003020075a7 */ /* 0x000e6400080011ff */
[----:B-1----:R-:W-:Y:S05]  /*2010*/  @!P0 BRA `(.L_x_39) ;  /* 0x0000007800488947 */ /* 0x002fea0003800000 */
.L_x_145:
[----:B------:R-:W2:Y:S01]  /*2020*/  LDS.128 R4, [R4+0x110] ;  /* 0x0001100004047984 */ /* 0x000ea20000000c00 */
[----:B------:R-:W-:Y:S01]  /*2030*/  ISETP.GE.AND P0, PT, R40, 0x1, PT ;  /* 0x000000012800780c */ /* 0x000fe20003f06270 */
[----:B-1----:R-:W-:Y:S01]  /*2040*/  VIADD R2, R2, 0x90 ;  /* 0x0000009002027836 */ /* 0x002fe20000000000 */
[----:B------:R-:W-:Y:S01]  /*2050*/  @!PT LDS RZ, [RZ] ;  /* 0x00000000fffff984 */ /* 0x000fe20000000800 */
[----:B------:R-:W-:Y:S01]  /*2060*/  @!PT LDS RZ, [RZ] ;  /* 0x00000000fffff984 */ /* 0x000fe20000000800 */
[----:B------:R-:W-:Y:S01]  /*2070*/  @!PT LDS RZ, [RZ] ;  /* 0x00000000fffff984 */ /* 0x000fe20000000800 */
[----:B------:R-:W-:Y:S01]  /*2080*/  @!PT LDS RZ, [RZ] ;  /* 0x00000000fffff984 */ /* 0x000fe20000000800 */
[----:B------:R1:W-:Y:S06]  /*2090*/  MEMBAR.ALL.CTA ;  /* 0x0000000000007992 */ /* 0x0003ec0000008000 */
[----:B-1----:R-:W1:Y:S01]  /*20a0*/  FENCE.VIEW.ASYNC.S ;  /* 0x00000000000073c6 */ /* 0x002e620000000000 */
[----:B------:R-:W-:-:S04]  /*20b0*/  PRMT R2, RZ, 0x654, R2 ;  /* 0x00000654ff027816 */ /* 0x000fc80000000002 */
[----:B-1----:R1:W-:Y:S01]  /*20c0*/  SYNCS.ARRIVE.TRANS64.RED.A1T0 RZ, [R2+URZ], RZ ;  /* 0x000000ff02ff79a7 */ /* 0x0023e200081004ff */
[----:B--2---:R-:W-:-:S13]  /*20d0*/  LOP3.LUT P2, RZ, R6, 0x1, RZ, 0xc0, !PT ;  /* 0x0000000106ff7812 */ /* 0x004fda000784c0ff */
[----:B------:R-:W-:Y:S01]  /*20e0*/  @P2 SHF.R.U32.HI R3, RZ, 0x10, R5 ;  /* 0x00000010ff032819 */ /* 0x000fe20000011605 */
[----:B------:R-:W-:Y:S01]  /*20f0*/  VOTEU.ANY UP0, P2 ;  /* 0x0000000000ff7886 */ /* 0x000fe20001000100 */
[----:B------:R-:W-:Y:S02]  /*2100*/  @P2 MOV R11, R4 ;  /* 0x00000004000b2202 */ /* 0x000fe40000000f00 */
[----:B------:R-:W-:Y:S02]  /*2110*/  @P2 R2UR.BROADCAST UR8, R3 ;  /* 0x00000000030822ca */ /* 0x000fe400008e0000 */
[----:B------:R-:W-:-:S11]  /*2120*/  @P2 LOP3.LUT R8, R5, 0xffff, RZ, 0xc0, !PT ;  /* 0x0000ffff05082812 */ /* 0x000fd600078ec0ff */
[----:B------:R-:W-:Y:S01]  /*2130*/  @UP0 UMOV UR36, UR8 ;  /* 0x0000000800240c82 */ /* 0x000fe20008000000 */
[----:B-1----:R-:W-:Y:S05]  /*2140*/  @!P0 BRA `(.L_x_40) ;  /* 0x0000000000b88947 */ /* 0x002fea0003800000 */
[----:B------:R-:W3:Y:S01]  /*2150*/  LDC.64 R4, c[0x0][0xb18] ;  /* 0x0002c600ff047b82 */ /* 0x000ee20000000a00 */
[----:B------:R-:W-:-:S07]  /*2160*/  ISETP.NE.AND P3, PT, R40, 0x1, PT ;  /* 0x000000012800780c */ /* 0x000fce0003f65270 */
[----:B------:R-:W1:Y:S08]  /*2170*/  LDC.64 R6, c[0x0][0xb10] ;  /* 0x0002c400ff067b82 */ /* 0x000e700000000a00 */
[----:B------:R-:W2:Y:S08]  /*2180*/  LDC R18, c[0x0][0xb20] ;  /* 0x0002c800ff127b82 */ /* 0x000eb00000000800 */
[----:B------:R-:W4:Y:S01]  /*2190*/  LDC R20, c[0x0][0xb0c] ;  /* 0x0002c300ff147b82 */ /* 0x000f220000000800 */
[----:B---3--:R-:W-:Y:S01]  /*21a0*/  IMAD.HI.U32 R19, R0, R5, RZ ;  /* 0x0000000500137227 */ /* 0x008fe200078e00ff */
[----:B------:R-:W-:-:S03]  /*21b0*/  ISETP.NE.AND P0, PT, R4, 0x1, PT ;  /* 0x000000010400780c */ /* 0x000fc60003f05270 */
[----:B------:R-:W-:-:S03]  /*21c0*/  IMAD.HI.U32 R5, R8, R5, RZ ;  /* 0x0000000508057227 */ /* 0x000fc600078e00ff */
[----:B------:R-:W3:Y:S01]  /*21d0*/  LDC.64 R2, c[0x0][0xb28] ;  /* 0x0002ca00ff027b82 */ /* 0x000ee20000000a00 */
[----:B-1----:R-:W-:-:S04]  /*21e0*/  IMAD.HI.U32 R22, R9, R6, RZ ;  /* 0x0000000609167227 */ /* 0x002fc800078e00ff */
[----:B------:R-:W-:Y:S01]  /*21f0*/  IMAD.HI.U32 R24, R11, R6, RZ ;  /* 0x000000060b187227 */ /* 0x000fe200078e00ff */
[----:B------:R-:W-:Y:S02]  /*2200*/  SHF.R.U32.HI R22, RZ, R7, R22 ;  /* 0x00000007ff167219 */ /* 0x000fe40000011616 */
[-C--:B--2---:R-:W-:Y:S02]  /*2210*/  SHF.R.U32.HI R19, RZ, R18.reuse, R19 ;  /* 0x00000012ff137219 */ /* 0x084fe40000011613 */
[----:B------:R-:W-:Y:S02]  /*2220*/  SHF.R.U32.HI R5, RZ, R18, R5 ;  /* 0x00000012ff057219 */ /* 0x000fe40000011605 */
[----:B------:R-:W-:Y:S02]  /*2230*/  SEL R19, R0, R19, !P0 ;  /* 0x0000001300137207 */ /* 0x000fe40004000000 */
[----:B------:R-:W-:Y:S02]  /*2240*/  SHF.R.U32.HI R24, RZ, R7, R24 ;  /* 0x00000007ff187219 */ /* 0x000fe40000011618 */
[----:B----4-:R-:W-:-:S02]  /*2250*/  ISETP.NE.AND P1, PT, R20, 0x1, PT ;  /* 0x000000011400780c */ /* 0x010fc40003f25270 */
[----:B------:R-:W-:Y:S02]  /*2260*/  SEL R5, R8, R5, !P0 ;  /* 0x0000000508057207 */ /* 0x000fe40004000000 */
[----:B------:R-:W-:Y:S02]  /*2270*/  SEL R21, R9, R22, !P1 ;  /* 0x0000001609157207 */ /* 0x000fe40004800000 */
[----:B------:R-:W-:Y:S01]  /*2280*/  SEL R7, R11, R24, !P1 ;  /* 0x000000180b077207 */ /* 0x000fe20004800000 */
[----:B---3--:R-:W-:-:S04]  /*2290*/  IMAD.HI.U32 R22, R19, R2, RZ ;  /* 0x0000000213167227 */ /* 0x008fc800078e00ff */
[----:B------:R-:W-:Y:S01]  /*22a0*/  IMAD.HI.U32 R6, R21, R2, RZ ;  /* 0x0000000215067227 */ /* 0x000fe200078e00ff */
[----:B------:R-:W-:-:S04]  /*22b0*/  @P3 SHF.R.U32.HI R19, RZ, R3, R22 ;  /* 0x00000003ff133219 */ /* 0x000fc80000011616 */
[----:B------:R-:W-:Y:S01]  /*22c0*/  @P3 SHF.R.U32.HI R21, RZ, R3, R6 ;  /* 0x00000003ff153219 */ /* 0x000fe20000011606 */
[----:B------:R-:W-:-:S04]  /*22d0*/  IMAD R19, R40, R19, RZ ;  /* 0x0000001328137224 */ /* 0x000fc800078e02ff */
[----:B------:R-:W-:Y:S01]  /*22e0*/  IMAD R6, R40, R21, RZ ;  /* 0x0000001528067224 */ /* 0x000fe200078e02ff */
[C---:B------:R-:W-:Y:S02]  /*22f0*/  ISETP.GE.AND P0, PT, R5.reuse, R19, PT ;  /* 0x000000130500720c */ /* 0x040fe40003f06270 */
[----:B------:R-:W-:Y:S02]  /*2300*/  IADD3 R19, PT, PT, -R5, RZ, RZ ;  /* 0x000000ff05137210 */ /* 0x000fe40007ffe1ff */
[----:B------:R-:W-:Y:S01]  /*2310*/  ISETP.GE.OR P0, PT, R7, R6, P0 ;  /* 0x000000060700720c */ /* 0x000fe20000706670 */
[----:B------:R-:W-:-:S04]  /*2320*/  IMAD.HI.U32 R6, R5, R2, RZ ;  /* 0x0000000205067227 */ /* 0x000fc800078e00ff */
[----:B------:R-:W-:Y:S01]  /*2330*/  IMAD R8, R4, R19, R8 ;  /* 0x0000001304087224 */ /* 0x000fe200078e0208 */
[----:B------:R-:W-:-:S04]  /*2340*/  SHF.R.U32.HI R6, RZ, R3, R6 ;  /* 0x00000003ff067219 */ /* 0x000fc80000011606 */
[----:B------:R-:W-:-:S03]  /*2350*/  SEL R6, R5, R6, !P3 ;  /* 0x0000000605067207 */ /* 0x000fc60005800000 */
[----:B------:R-:W-:-:S04]  /*2360*/  @!P0 IMAD.HI.U32 R18, R7, R2, RZ ;  /* 0x0000000207128227 */ /* 0x000fc800078e00ff */
[----:B------:R-:W-:Y:S01]  /*2370*/  IMAD.MOV R2, RZ, RZ, -R6 ;  /* 0x000000ffff027224 */ /* 0x000fe200078e0a06 */
[----:B------:R-:W-:-:S03]  /*2380*/  @!P0 SHF.R.U32.HI R18, RZ, R3, R18 ;  /* 0x00000003ff128219 */ /* 0x000fc60000011612 */
[----:B------:R-:W-:Y:S01]  /*2390*/  IMAD R2, R40, R2, R5 ;  /* 0x0000000228027224 */ /* 0x000fe200078e0205 */
        /* <DEDUP_REMOVED lines=9> */
.L_x_40:
[----:B------:R-:W1:Y:S02]  /*2430*/  LDCU UR8, c[0x0][0xb30] ;  /* 0x00016600ff0877ac */ /* 0x000e640008000800 */
[----:B-1----:R-:W-:-:S09]  /*2440*/  UISETP.NE.AND UP0, UPT, UR8, 0x1, UPT ;  /* 0x000000010800788c */ /* 0x002fd2000bf05270 */
[----:B------:R-:W-:Y:S05]  /*2450*/  BRA.U UP0, `(.L_x_41) ;  /* 0x0000000100407547 */ /* 0x000fea000b800000 */
[----:B------:R-:W1:Y:S08]  /*2460*/  LDC.64 R4, c[0x0][0xb10] ;  /* 0x0002c400ff047b82 */ /* 0x000e700000000a00 */
[----:B------:R-:W2:Y:S08]  /*2470*/  LDC.64 R2, c[0x0][0xb18] ;  /* 0x0002c600ff027b82 */ /* 0x000eb00000000a00 */
[----:B------:R-:W4:Y:S08]  /*2480*/  LDC R6, c[0x0][0xb20] ;  /* 0x0002c800ff067b82 */ /* 0x000f300000000800 */
[----:B------:R-:W3:Y:S01]  /*2490*/  LDC R18, c[0x0][0xb0c] ;  /* 0x0002c300ff127b82 */ /* 0x000ee20000000800 */
[----:B-1----:R-:W-:-:S05]  /*24a0*/  IMAD.HI.U32 R4, R11, R4, RZ ;  /* 0x000000040b047227 */ /* 0x002fca00078e00ff */
[----:B------:R-:W-:Y:S01]  /*24b0*/  SHF.R.U32.HI R4, RZ, R5, R4 ;  /* 0x00000005ff047219 */ /* 0x000fe20000011604 */
[----:B--2---:R-:W-:Y:S01]  /*24c0*/  IMAD.HI.U32 R3, R8, R3, RZ ;  /* 0x0000000308037227 */ /* 0x004fe200078e00ff */
[----:B------:R-:W-:-:S04]  /*24d0*/  ISETP.NE.AND P0, PT, R2, 0x1, PT ;  /* 0x000000010200780c */ /* 0x000fc80003f05270 */
[----:B----4-:R-:W-:-:S04]  /*24e0*/  SHF.R.U32.HI R3, RZ, R6, R3 ;  /* 0x00000006ff037219 */ /* 0x010fc80000011603 */
[----:B------:R-:W-:Y:S02]  /*24f0*/  SEL R3, R8, R3, !P0 ;  /* 0x0000000308037207 */ /* 0x000fe40004000000 */
[----:B---3--:R-:W-:-:S04]  /*2500*/  ISETP.NE.AND P1, PT, R18, 0x1, PT ;  /* 0x000000011200780c */ /* 0x008fc80003f25270 */
[----:B------:R-:W-:-:S05]  /*2510*/  SEL R4, R11, R4, !P1 ;  /* 0x000000040b047207 */ /* 0x000fca0004800000 */
[----:B------:R-:W-:Y:S02]  /*2520*/  IMAD.IADD R5, R3, 0x1, -R4 ;  /* 0x0000000103057824 */ /* 0x000fe400078e0a04 */
[----:B------:R-:W-:Y:S02]  /*2530*/  IMAD.IADD R3, R4, 0x1, -R3 ;  /* 0x0000000104037824 */ /* 0x000fe400078e0a03 */
[----:B------:R-:W-:Y:S02]  /*2540*/  IMAD R11, R5, R18, R11 ;  /* 0x00000012050b7224 */ /* 0x000fe400078e020b */
[----:B------:R-:W-:-:S07]  /*2550*/  IMAD R8, R3, R2, R8 ;  /* 0x0000000203087224 */ /* 0x000fce00078e0208 */
.L_x_41:
[----:B------:R-:W-:Y:S01]  /*2560*/  VIADD R14, R14, 0x1 ;  /* 0x000000010e0e7836 */ /* 0x000fe20000000000 */
[----:B------:R-:W-:Y:S01]  /*2570*/  PLOP3.LUT P1, PT, PT, PT, PT, 0x80, 0x8 ;  /* 0x000000000008781c */ /* 0x000fe20003f2f070 */
[----:B------:R-:W-:Y:S02]  /*2580*/  IMAD.IADD R21, R11, 0x1, R90 ;  /* 0x000000010b157824 */ /* 0x000fe400078e025a */
[----:B------:R-:W-:Y:S01]  /*2590*/  IMAD.IADD R20, R8, 0x1, R83 ;  /* 0x0000000108147824 */ /* 0x000fe200078e0253 */
[----:B------:R-:W-:-:S04]  /*25a0*/  ISETP.NE.AND P0, PT, R14, 0x2, PT ;  /* 0x000000020e00780c */ /* 0x000fc80003f05270 */
[----:B------:R-:W-:Y:S02]  /*25b0*/  SEL R2, RZ, 0x1, P0 ;  /* 0x00000001ff027807 */ /* 0x000fe40000000000 */
[----:B------:R-:W-:Y:S02]  /*25c0*/  SEL R14, R14, RZ, P0 ;  /* 0x000000ff0e0e7207 */ /* 0x000fe40000000000 */
[----:B------:R-:W-:Y:S01]  /*25d0*/  LOP3.LUT R13, R13, R2, RZ, 0x3c, !PT ;  /* 0x000000020d0d7212 */ /* 0x000fe200078e3cff */
[----:B------:R-:W-:Y:S06]  /*25e0*/  @P2 BRA `(.L_x_42) ;  /* 0xfffffff000582947 */ /* 0x000fec000383ffff */
[----:B------:R-:W-:Y:S01]  /*25f0*/  UIADD3 UR6, UPT, UPT, UR6, 0x18, URZ ;  /* 0x0000001806067890 */ /* 0x000fe2000fffe0ff */
[----:B------:R-:W-:-:S03]  /*2600*/  SHF.L.U32 R3, R15, 0x1f, RZ ;  /* 0x0000001f0f037819 */ /* 0x000fc600000006ff */
[----:B------:R-:W-:-:S09]  /*2610*/  ULEA UR4, UR23, UR6, 0x3 ;  /* 0x0000000617047291 */ /* 0x000fd2000f8e18ff */
[----:B------:R-:W1:Y:S02]  /*2620*/  SYNCS.PHASECHK.TRANS64.TRYWAIT P0, [UR4], R3 ;  /* 0x00000003ff0075a7 */ /* 0x000e640008001104 */
[----:B-1----:R-:W-:Y:S05]  /*2630*/  @!P0 BRA `(.L_x_43) ;  /* 0x0000007000d48947 */ /* 0x002fea0003800000 */
.L_x_147:
[----:B------:R-:W-:-:S04]  /*2640*/  UIADD3 UR5, UPT, UPT, UR23, 0x1, URZ ;  /* 0x0000000117057890 */ /* 0x000fc8000fffe0ff */
[----:B------:R-:W-:-:S04]  /*2650*/  UISETP.NE.AND UP0, UPT, UR5, 0x3, UPT ;  /* 0x000000030500788c */ /* 0x000fc8000bf05270 */
[----:B------:R-:W-:Y:S02]  /*2660*/  USEL UR7, URZ, 0x1, UP0 ;  /* 0x00000001ff077887 */ /* 0x000fe40008000000 */
[----:B------:R-:W-:-:S04]  /*2670*/  USEL UR5, UR5, URZ, UP0 ;  /* 0x000000ff05057287 */ /* 0x000fc80008000000 */
[----:B------:R-:W-:Y:S01]  /*2680*/  ULEA UR4, UR5, UR6, 0x3 ;  /* 0x0000000605047291 */ /* 0x000fe2000f8e18ff */
[----:B------:R-:W-:-:S04]  /*2690*/  LOP3.LUT R15, R15, UR7, RZ, 0x3c, !PT ;  /* 0x000000070f0f7c12 */ /* 0x000fc8000f8e3cff */
[----:B-1----:R-:W-:-:S04]  /*26a0*/  SHF.L.U32 R3, R15, 0x1f, RZ ;  /* 0x0000001f0f037819 */ /* 0x002fc800000006ff */
[----:B------:R-:W1:Y:S02]  /*26b0*/  SYNCS.PHASECHK.TRANS64.TRYWAIT P0, [UR4], R3 ;  /* 0x00000003ff0075a7 */ /* 0x000e640008001104 */
[----:B-1----:R-:W-:Y:S05]  /*26c0*/  @!P0 BRA `(.L_x_44) ;  /* 0x0000007000c88947 */ /* 0x002fea0003800000 */
.L_x_149:
[----:B------:R-:W-:-:S04]  /*26d0*/  UIADD3 UR5, UPT, UPT, UR5, 0x1, URZ ;  /* 0x0000000105057890 */ /* 0x000fc8000fffe0ff */
[----:B------:R-:W-:-:S04]  /*26e0*/  UISETP.NE.AND UP0, UPT, UR5, 0x3, UPT ;  /* 0x000000030500788c */ /* 0x000fc8000bf05270 */
[----:B------:R-:W-:Y:S02]  /*26f0*/  USEL UR4, URZ, 0x1, UP0 ;  /* 0x00000001ff047887 */ /* 0x000fe40008000000 */
[----:B------:R-:W-:-:S04]  /*2700*/  USEL UR5, UR5, URZ, UP0 ;  /* 0x000000ff05057287 */ /* 0x000fc80008000000 */
[----:B------:R-:W-:Y:S01]  /*2710*/  ULEA UR5, UR5, UR6, 0x3 ;  /* 0x0000000605057291 */ /* 0x000fe2000f8e18ff */
[----:B-1----:R-:W-:-:S04]  /*2720*/  LOP3.LUT R3, R15, UR4, RZ, 0x3c, !PT ;  /* 0x000000040f037c12 */ /* 0x002fc8000f8e3cff */
[----:B------:R-:W-:Y:S01]  /*2730*/  SHF.L.U32 R3, R3, 0x1f, RZ ;  /* 0x0000001f03037819 */ /* 0x000fe200000006ff */
[----:B---3--:R-:W-:-:S07]  /*2740*/  IMAD.U32 R0, RZ, RZ, UR5 ;  /* 0x00000005ff007e24 */ /* 0x008fce000f8e00ff */
.L_x_45:
[----:B-1----:R1:W2:Y:S02]  /*2750*/  SYNCS.PHASECHK.TRANS64.TRYWAIT P0, [R0+URZ], R3 ;  /* 0x00000003000075a7 */ /* 0x0022a400080011ff */
[----:B--2---:R-:W-:Y:S05]  /*2760*/  @!P0 NANOSLEEP.SYNCS 0x989680 ;  /* 0x009896800000895d */ /* 0x004fea0003900000 */
[----:B------:R-:W2:Y:S02]  /*2770*/  @!P0 SYNCS.PHASECHK.TRANS64 P0, [R0+URZ], R3 ;  /* 0x00000003000085a7 */ /* 0x000ea400080010ff */
[----:B--2---:R-:W-:Y:S05]  /*2780*/  @P0 EXIT ;  /* 0x000000000000094d */ /* 0x004fea0003800000 */
[----:B------:R-:W-:Y:S05]  /*2790*/  BRA `(.L_x_45) ;  /* 0xfffffffc00ec7947 */ /* 0x000fea000383ffff */
.L_x_22:
[----:B------:R-:W-:-:S04]  /*27a0*/  UISETP.NE.AND UP1, UPT, UR37, URZ, UPT ;  /* 0x000000ff2500728c */ /* 0x000fc8000bf25270 */
[----:B------:R-:W-:-:S09]  /*27b0*/  UISETP.NE.OR UP1, UPT, UR10, 0x1, UP1 ;  /* 0x000000010a00788c */ /* 0x000fd20008f25670 */
[----:B------:R-:W-:Y:S05]  /*27c0*/  BRA.U UP1, `(.L_x_46) ;  /* 0x00000005014c7547 */ /* 0x000fea000b800000 */
[----:B------:R-:W-:Y:S01]  /*27d0*/  HFMA2 R11, -RZ, RZ, 0, 0 ;  /* 0x00000000ff0b7431 */ /* 0x000fe200000001ff */
[----:B------:R-:W-:Y:S01]  /*27e0*/  ISETP.GE.U32.AND P2, PT, R10, 0x2, PT ;  /* 0x000000020a00780c */ /* 0x000fe20003f46070 */
[----:B------:R-:W-:Y:S01]  /*27f0*/  IMAD.MOV.U32 R12, RZ, RZ, 0x1 ;  /* 0x00000001ff0c7424 */ /* 0x000fe200078e00ff */
[----:B------:R-:W-:Y:S01]  /*2800*/  CS2R R8, SRZ ;  /* 0x0000000000087805 */ /* 0x000fe2000001ff00 */
[----:B------:R-:W-:Y:S01]  /*2810*/  IMAD.MOV.U32 R3, RZ, RZ, RZ ;  /* 0x000000ffff037224 */ /* 0x000fe200078e00ff */
[----:B------:R-:W-:Y:S01]  /*2820*/  UMOV UR4, 0x400 ;  /* 0x0000040000047882 */ /* 0x000fe20000000000 */
[----:B------:R-:W-:Y:S01]  /*2830*/  UMOV UR6, URZ ;  /* 0x000000ff00067c82 */ /* 0x000fe20008000000 */
[----:B------:R-:W-:-:S12]  /*2840*/  ULEA UR37, UR37, UR4, 0x18 ;  /* 0x0000000425257291 */ /* 0x000fd8000f8ec0ff */
.L_x_50:
[----:B------:R-:W-:Y:S02]  /*2850*/  LEA R0, R3, UR37, 0x3 ;  /* 0x0000002503007c11 */ /* 0x000fe4000f8e18ff */
[----:B------:R-:W-:-:S03]  /*2860*/  SHF.L.U32 R5, R8, 0x1f, RZ ;  /* 0x0000001f08057819 */ /* 0x000fc600000006ff */
[----:B------:R-:W-:Y:S01]  /*2870*/  VIADD R4, R0, 0xf0 ;  /* 0x000000f000047836 */ /* 0x000fe20000000000 */
[----:B------:R-:W1:Y:S02]  /*2880*/  SYNCS.PHASECHK.TRANS64.TRYWAIT P0, [R0+URZ+0xe0], R5 ;  /* 0x0000e005000075a7 */ /* 0x000e6400080011ff */
[----:B-1----:R-:W-:Y:S05]  /*2890*/  @!P0 BRA `(.L_x_47) ;  /* 0x00000070006c8947 */ /* 0x002fea0003800000 */
.L_x_150:
[----:B------:R-:W-:Y:S01]  /*28a0*/  ULEA UR5, UR6, UR37, 0x3 ;  /* 0x0000002506057291 */ /* 0x000fe2000f8e18ff */
[----:B------:R-:W-:Y:S01]  /*28b0*/  PRMT R4, RZ, 0x654, R4 ;  /* 0x00000654ff047816 */ /* 0x000fe20000000004 */
[----:B-1----:R-:W-:Y:S01]  /*28c0*/  @!P2 IMAD.MOV.U32 R5, RZ, RZ, 0x10 ;  /* 0x00000010ff05a424 */ /* 0x002fe200078e00ff */
[----:B------:R-:W-:Y:S01]  /*28d0*/  SHF.L.U32 R7, R12, 0x1f, RZ ;  /* 0x0000001f0c077819 */ /* 0x000fe200000006ff */
[----:B------:R-:W-:Y:S01]  /*28e0*/  UIADD3 UR4, UPT, UPT, UR5, 0x80, URZ ;  /* 0x0000008005047890 */ /* 0x000fe2000fffe0ff */
[----:B------:R1:W-:Y:S05]  /*28f0*/  SYNCS.ARRIVE.TRANS64.RED.A1T0 RZ, [R4+URZ], RZ ;  /* 0x000000ff04ff79a7 */ /* 0x0003ea00081004ff */
[----:B------:R-:W-:Y:S01]  /*2900*/  IMAD.U32 R13, RZ, RZ, UR4 ;  /* 0x00000004ff0d7e24 */ /* 0x000fe2000f8e00ff */
[----:B------:R-:W2:Y:S04]  /*2910*/  SYNCS.PHASECHK.TRANS64.TRYWAIT P0, [UR5+0x90], R7 ;  /* 0x00009007ff0075a7 */ /* 0x000ea80008001105 */
[----:B------:R-:W-:Y:S01]  /*2920*/  PRMT R13, R10, 0x654, R13 ;  /* 0x000006540a0d7816 */ /* 0x000fe2000000000d */
[----:B-12---:R-:W-:Y:S06]  /*2930*/  @!P0 BRA `(.L_x_48) ;  /* 0x0000007000588947 */ /* 0x006fec0003800000 */
.L_x_152:
[----:B------:R-:W-:Y:S01]  /*2940*/  ULEA UR4, UR6, UR37, 0x4 ;  /* 0x0000002506047291 */ /* 0x000fe2000f8e20ff */
[----:B------:R-:W-:Y:S01]  /*2950*/  SEL R2, R13, R2, !P2 ;  /* 0x000000020d027207 */ /* 0x000fe20005000000 */
[----:B------:R-:W-:Y:S01]  /*2960*/  UIADD3 UR5, UPT, UPT, UR5, 0x80, URZ ;  /* 0x0000008005057890 */ /* 0x000fe2000fffe0ff */
[----:B-1----:R-:W-:Y:S01]  /*2970*/  LEA R0, R11, UR37, 0x3 ;  /* 0x000000250b007c11 */ /* 0x002fe2000f8e18ff */
[----:B------:R-:W-:Y:S01]  /*2980*/  UIADD3 UR4, UPT, UPT, UR4, 0x110, URZ ;  /* 0x0000011004047890 */ /* 0x000fe2000fffe0ff */
[----:B------:R1:W-:Y:S01]  /*2990*/  @!P2 SYNCS.ARRIVE.TRANS64.RED RZ, [R2+URZ], R5 ;  /* 0x0000000502ffa9a7 */ /* 0x0003e200080004ff */
[----:B------:R-:W-:Y:S01]  /*29a0*/  UIADD3 UR6, UPT, UPT, UR6, 0x1, URZ ;  /* 0x0000000106067890 */ /* 0x000fe2000fffe0ff */
[----:B------:R-:W-:-:S03]  /*29b0*/  VIADD R3, R3, 0x1 ;  /* 0x0000000103037836 */ /* 0x000fc60000000000 */
[----:B------:R-:W-:Y:S02]  /*29c0*/  UISETP.NE.AND UP0, UPT, UR6, 0x2, UPT ;  /* 0x000000020600788c */ /* 0x000fe4000bf05270 */
[----:B------:R-:W-:Y:S01]  /*29d0*/  ISETP.NE.AND P0, PT, R3, 0x2, PT ;  /* 0x000000020300780c */ /* 0x000fe20003f05270 */
[----:B------:R-:W-:Y:S06]  /*29e0*/  UGETNEXTWORKID.BROADCAST [UR4], [UR5] ;  /* 0x00000000040073ca */ /* 0x000fec0008000100 */
[----:B------:R-:W-:Y:S02]  /*29f0*/  USEL UR4, URZ, 0x1, UP0 ;  /* 0x00000001ff047887 */ /* 0x000fe40008000000 */
[----:B------:R-:W-:-:S04]  /*2a00*/  USEL UR6, UR6, URZ, UP0 ;  /* 0x000000ff06067287 */ /* 0x000fc80008000000 */
[----:B------:R-:W-:Y:S02]  /*2a10*/  LOP3.LUT R12, R12, UR4, RZ, 0x3c, !PT ;  /* 0x000000040c0c7c12 */ /* 0x000fe4000f8e3cff */
[----:B-1----:R-:W-:-:S04]  /*2a20*/  SHF.L.U32 R5, R9, 0x1f, RZ ;  /* 0x0000001f09057819 */ /* 0x002fc800000006ff */
[----:B------:R-:W1:Y:S02]  /*2a30*/  SYNCS.PHASECHK.TRANS64.TRYWAIT P1, [R0+URZ+0x80], R5 ;  /* 0x00008005000075a7 */ /* 0x000e6400080211ff */
[----:B-1----:R-:W-:Y:S05]  /*2a40*/  @!P1 BRA `(.L_x_49) ;  /* 0x00000070002c9947 */ /* 0x002fea0003800000 */
.L_x_153:
[----:B------:R-:W-:Y:S01]  /*2a50*/  LEA R4, R11, UR37, 0x4 ;  /* 0x000000250b047c11 */ /* 0x000fe2000f8e20ff */
[----:B-1----:R-:W-:Y:S01]  /*2a60*/  VIADD R0, R0, 0x90 ;  /* 0x0000009000007836 */ /* 0x002fe20000000000 */
[----:B------:R-:W-:Y:S01]  /*2a70*/  SEL R3, R3, RZ, P0 ;  /* 0x000000ff03037207 */ /* 0x000fe20000000000 */
[----:B------:R-:W-:-:S03]  /*2a80*/  VIADD R11, R11, 0x1 ;  /* 0x000000010b0b7836 */ /* 0x000fc60000000000 */
[----:B------:R-:W1:Y:S01]  /*2a90*/  LDS.128 R4, [R4+0x110] ;  /* 0x0001100004047984 */ /* 0x000e620000000c00 */
[----:B------:R-:W-:Y:S02]  /*2aa0*/  PRMT R0, RZ, 0x654, R0 ;  /* 0x00000654ff007816 */ /* 0x000fe40000000000 */
[C---:B------:R-:W-:Y:S01]  /*2ab0*/  ISETP.NE.AND P1, PT, R11.reuse, 0x2, PT ;  /* 0x000000020b00780c */ /* 0x040fe20003f25270 */
[----:B------:R-:W-:Y:S01]  /*2ac0*/  @!PT LDS RZ, [RZ] ;  /* 0x00000000fffff984 */ /* 0x000fe20000000800 */
[----:B------:R-:W-:Y:S01]  /*2ad0*/  @!PT LDS RZ, [RZ] ;  /* 0x00000000fffff984 */ /* 0x000fe20000000800 */
[----:B------:R-:W-:Y:S01]  /*2ae0*/  @!PT LDS RZ, [RZ] ;  /* 0x00000000fffff984 */ /* 0x000fe20000000800 */
[----:B------:R-:W-:Y:S01]  /*2af0*/  @!PT LDS RZ, [RZ] ;  /* 0x00000000fffff984 */ /* 0x000fe20000000800 */
[----:B------:R2:W-:Y:S06]  /*2b00*/  MEMBAR.ALL.CTA ;  /* 0x0000000000007992 */ /* 0x0005ec0000008000 */
[----:B--2---:R-:W2:Y:S01]  /*2b10*/  FENCE.VIEW.ASYNC.S ;  /* 0x00000000000073c6 */ /* 0x004ea20000000000 */
[----:B------:R-:W-:Y:S01]  /*2b20*/  SEL R11, R11, RZ, P1 ;  /* 0x000000ff0b0b7207 */ /* 0x000fe20000800000 */
[----:B--2---:R2:W-:Y:S01]  /*2b30*/  SYNCS.ARRIVE.TRANS64.RED.A1T0 RZ, [R0+URZ], RZ ;  /* 0x000000ff00ff79a7 */ /* 0x0045e200081004ff */
[----:B-1----:R-:W-:-:S02]  /*2b40*/  LOP3.LUT P3, RZ, R6, 0x1, RZ, 0xc0, !PT ;  /* 0x0000000106ff7812 */ /* 0x002fc4000786c0ff */
[----:B------:R-:W-:-:S04]  /*2b50*/  SEL R5, RZ, 0x1, P0 ;  /* 0x00000001ff057807 */ /* 0x000fc80000000000 */
[----:B------:R-:W-:Y:S02]  /*2b60*/  LOP3.LUT R8, R8, R5, RZ, 0x3c, !PT ;  /* 0x0000000508087212 */ /* 0x000fe400078e3cff */
[----:B--2---:R-:W-:-:S04]  /*2b70*/  SEL R0, RZ, 0x1, P1 ;  /* 0x00000001ff007807 */ /* 0x004fc80000800000 */
[----:B------:R-:W-:Y:S01]  /*2b80*/  LOP3.LUT R9, R9, R0, RZ, 0x3c, !PT ;  /* 0x0000000009097212 */ /* 0x000fe200078e3cff */
[----:B------:R-:W-:Y:S06]  /*2b90*/  @P3 BRA `(.L_x_50) ;  /* 0xfffffffc002c3947 */ /* 0x000fec000383ffff */
[----:B------:R-:W-:Y:S01]  /*2ba0*/  ULEA UR5, UR6, UR37, 0x3 ;  /* 0x0000002506057291 */ /* 0x000fe2000f8e18ff */
[----:B------:R-:W-:-:S08]  /*2bb0*/  SHF.L.U32 R3, R12, 0x1f, RZ ;  /* 0x0000001f0c037819 */ /* 0x000fd000000006ff */
[----:B------:R-:W1:Y:S02]  /*2bc0*/  SYNCS.PHASECHK.TRANS64 P0, [UR5+0x90], R3 ;  /* 0x00009003ff0075a7 */ /* 0x000e640008001005 */
[----:B-1----:R-:W-:Y:S05]  /*2bd0*/  @P0 BRA `(.L_x_51) ;  /* 0x0000000000080947 */ /* 0x002fea0003800000 */
[----:B------:R-:W1:Y:S02]  /*2be0*/  SYNCS.PHASECHK.TRANS64.TRYWAIT P0, [UR5+0x90], R3 ;  /* 0x00009003ff0075a7 */ /* 0x000e640008001105 */
[----:B-1----:R-:W-:Y:S05]  /*2bf0*/  @!P0 BRA `(.L_x_52) ;  /* 0x0000006c00d48947 */ /* 0x002fea0003800000 */
.L_x_51:
[----:B------:R-:W-:-:S04]  /*2c00*/  UIADD3 UR4, UPT, UPT, UR6, 0x1, URZ ;  /* 0x0000000106047890 */ /* 0x000fc8000fffe0ff */
[----:B------:R-:W-:-:S04]  /*2c10*/  UISETP.NE.AND UP0, UPT, UR4, 0x2, UPT ;  /* 0x000000020400788c */ /* 0x000fc8000bf05270 */
[----:B------:R-:W-:Y:S02]  /*2c20*/  USEL UR7, URZ, 0x1, UP0 ;  /* 0x00000001ff077887 */ /* 0x000fe40008000000 */
[----:B------:R-:W-:-:S04]  /*2c30*/  USEL UR4, UR4, URZ, UP0 ;  /* 0x000000ff04047287 */ /* 0x000fc80008000000 */
[----:B------:R-:W-:Y:S01]  /*2c40*/  ULEA UR4, UR4, UR37, 0x3 ;  /* 0x0000002504047291 */ /* 0x000fe2000f8e18ff */
[----:B-1----:R-:W-:-:S04]  /*2c50*/  LOP3.LUT R3, R12, UR7, RZ, 0x3c, !PT ;  /* 0x000000070c037c12 */ /* 0x002fc8000f8e3cff */
[----:B------:R-:W-:-:S04]  /*2c60*/  SHF.L.U32 R0, R3, 0x1f, RZ ;  /* 0x0000001f03007819 */ /* 0x000fc800000006ff */
[----:B------:R-:W1:Y:S02]  /*2c70*/  SYNCS.PHASECHK.TRANS64 P0, [UR4+0x90], R0 ;  /* 0x00009000ff0075a7 */ /* 0x000e640008001004 */
[----:B-1----:R-:W-:Y:S05]  /*2c80*/  @P0 EXIT ;  /* 0x000000000000094d */ /* 0x002fea0003800000 */
[----:B------:R-:W-:Y:S02]  /*2c90*/  SHF.L.U32 R3, R3, 0x1f, RZ ;  /* 0x0000001f03037819 */ /* 0x000fe400000006ff */
[----:B------:R-:W-:-:S07]  /*2ca0*/  MOV R0, UR4 ;  /* 0x0000000400007c02 */ /* 0x000fce0008000f00 */
.L_x_53:
[----:B-1----:R1:W2:Y:S02]  /*2cb0*/  SYNCS.PHASECHK.TRANS64.TRYWAIT P0, [R0+URZ+0x90], R3 ;  /* 0x00009003000075a7 */ /* 0x0022a400080011ff */
[----:B--2---:R-:W-:Y:S05]  /*2cc0*/  @!P0 NANOSLEEP.SYNCS 0x989680 ;  /* 0x009896800000895d */ /* 0x004fea0003900000 */
[----:B------:R-:W2:Y:S02]  /*2cd0*/  @!P0 SYNCS.PHASECHK.TRANS64 P0, [R0+URZ+0x90], R3 ;  /* 0x00009003000085a7 */ /* 0x000ea400080010ff */
[----:B--2---:R-:W-:Y:S05]  /*2ce0*/  @P0 EXIT ;  /* 0x000000000000094d */ /* 0x004fea0003800000 */
[----:B------:R-:W-:Y:S05]  /*2cf0*/  BRA `(.L_x_53) ;  /* 0xfffffffc00ec7947 */ /* 0x000fea000383ffff */
.L_x_46:
[----:B------:R-:W-:Y:S05]  /*2d00*/  BRA.U UP4, `(.L_x_54) ;  /* 0x0000001104847547 */ /* 0x000fea000b800000 */
[----:B------:R-:W-:Y:S01]  /*2d10*/  UMOV UR6, 0x40 ;  /* 0x0000004000067882 */ /* 0x000fe20000000000 */
[----:B------:R-:W-:Y:S01]  /*2d20*/  NOP ;  /* 0x0000000000007918 */ /* 0x000fe20000000000 */
[----:B------:R-:W-:Y:S01]  /*2d30*/  ULEA UR6, UR37, UR6, 0x18 ;  /* 0x0000000625067291 */ /* 0x000fe2000f8ec0ff */
[----:B------:R-:W-:Y:S02]  /*2d40*/  UMOV UR7, 0x400 ;  /* 0x0000040000077882 */ /* 0x000fe40000000000 */
[----:B------:R-:W-:-:S06]  /*2d50*/  ULEA UR37, UR37, UR7, 0x18 ;  /* 0x0000000725257291 */ /* 0x000fcc000f8ec0ff */
[----:B------:R-:W1:Y:S02]  /*2d60*/  LDS.U8 R2, [UR6+0x1c] ;  /* 0x00001c06ff027984 */ /* 0x000e640008000000 */
[----:B-1----:R-:W-:-:S13]  /*2d70*/  ISETP.NE.AND P0, PT, R2, RZ, PT ;  /* 0x000000ff0200720c */ /* 0x002fda0003f05270 */
[----:B------:R-:W-:Y:S05]  /*2d80*/  @P0 BRA `(.L_x_55) ;  /* 0x0000000400080947 */ /* 0x000fea0003800000 */
[----:B------:R-:W-:Y:S02]  /*2d90*/  UISETP.NE.U32.AND UP0, UPT, UR5, 0x1, UPT ;  /* 0x000000010500788c */ /* 0x000fe4000bf05070 */
[----:B------:R-:W-:-:S07]  /*2da0*/  UIADD3 UR8, UPT, UPT, UR6, 0x8, URZ ;  /* 0x0000000806087890 */ /* 0x000fce000fffe0ff */
[----:B------:R-:W-:Y:S05]  /*2db0*/  BRA.U !UP0, `(.L_x_56) ;  /* 0x00000001089c7547 */ /* 0x000fea000b800000 */
[----:B------:R-:W-:Y:S01]  /*2dc0*/  ELECT P0, URZ, PT ;  /* 0x0000000000ff782f */ /* 0x000fe20003800000 */
[----:B------:R-:W-:-:S12]  /*2dd0*/  BSSY B0, `(.L_x_56) ;  /* 0x0000025000007945 */ /* 0x000fd80003800000 */
[----:B------:R-:W-:Y:S05]  /*2de0*/  @!P0 BRA `(.L_x_57) ;  /* 0x00000000008c8947 */ /* 0x000fea0003800000 */
[----:B------:R-:W-:-:S05]  /*2df0*/  UMOV UR7, 0x10 ;  /* 0x0000001000077882 */ /* 0x000fca0000000000 */
[----:B------:R-:W-:Y:S04]  /*2e00*/  DEPBAR.LE SB1, 0x36 ;  /* 0x00009d800000791a */ /* 0x000fe80000000000 */
[----:B------:R-:W1:Y:S02]  /*2e10*/  UTCATOMSWS.2CTA.FIND_AND_SET.ALIGN UP1, UR7, UR7 ;  /* 0x00000007000775e3 */ /* 0x000e640008220800 */
[----:B-1----:R-:W-:Y:S01]  /*2e20*/  MOV R11, UR7 ;  /* 0x00000007000b7c02 */ /* 0x002fe20008000f00 */
[----:B------:R-:W-:Y:S06]  /*2e30*/  BRA.U UP1, `(.L_x_58) ;  /* 0x0000000101187547 */ /* 0x000fec000b800000 */
.L_x_59:
[----:B------:R-:W-:Y:S05]  /*2e40*/  NANOSLEEP 0x64 ;  /* 0x000000640000795d */ /* 0x000fea0003800000 */
[----:B------:R-:W-:-:S05]  /*2e50*/  UMOV UR7, 0x10 ;  /* 0x0000001000077882 */ /* 0x000fca0000000000 */
[----:B------:R-:W-:Y:S04]  /*2e60*/  DEPBAR.LE SB1, 0x36 ;  /* 0x00009d800000791a */ /* 0x000fe80000000000 */
[----:B------:R-:W1:Y:S02]  /*2e70*/  UTCATOMSWS.2CTA.FIND_AND_SET.ALIGN UP1, UR7, UR7 ;  /* 0x00000007000775e3 */ /* 0x000e640008220800 */
[----:B-1----:R-:W-:Y:S01]  /*2e80*/  MOV R11, UR7 ;  /* 0x00000007000b7c02 */ /* 0x002fe20008000f00 */
[----:B------:R-:W-:Y:S05]  /*2e90*/  BRA.U !UP1, `(.L_x_59) ;  /* 0xfffffffd09e87547 */ /* 0x000fea000b83ffff */
.L_x_58:
[----:B------:R-:W1:Y:S01]  /*2ea0*/  LDS R5, [UR6+0x10] ;  /* 0x00001006ff057984 */ /* 0x000e620008000800 */
[----:B------:R-:W-:Y:S01]  /*2eb0*/  IMAD.U32 R3, RZ, RZ, UR37 ;  /* 0x00000025ff037e24 */ /* 0x000fe2000f8e00ff */
[----:B------:R-:W-:-:S03]  /*2ec0*/  MOV R2, UR4 ;  /* 0x0000000400027c02 */ /* 0x000fc60008000f00 */
[----:B------:R-:W-:Y:S01]  /*2ed0*/  VIADD R3, R3, 0x130 ;  /* 0x0000013003037836 */ /* 0x000fe20000000000 */
[----:B-1----:R-:W-:-:S04]  /*2ee0*/  SHF.L.U32 R5, R5, 0x1f, RZ ;  /* 0x0000001f05057819 */ /* 0x002fc800000006ff */
[----:B------:R-:W1:Y:S02]  /*2ef0*/  SYNCS.PHASECHK.TRANS64.TRYWAIT P0, [UR6+0x8], R5 ;  /* 0x00000805ff0075a7 */ /* 0x000e640008001106 */
[----:B-1----:R-:W-:Y:S05]  /*2f00*/  @P0 BRA `(.L_x_60) ;  /* 0x0000000000080947 */ /* 0x002fea0003800000 */
[----:B------:R-:W1:Y:S02]  /*2f10*/  SYNCS.PHASECHK.TRANS64.TRYWAIT P0, [UR6+0x8], R5 ;  /* 0x00000805ff0075a7 */ /* 0x000e640008001106 */
[----:B-1----:R-:W-:Y:S05]  /*2f20*/  @!P0 BRA `(.L_x_61) ;  /* 0x0000006c00208947 */ /* 0x002fea0003800000 */
.L_x_60:
[----:B-1----:R-:W-:Y:S01]  /*2f30*/  HFMA2 R4, -RZ, RZ, 0, 5.9604644775390625e-08 ;  /* 0x00000001ff047431 */ /* 0x002fe200000001ff */
[----:B------:R-:W-:Y:S01]  /*2f40*/  UPRMT UR7, UR4, 0x654, UR8 ;  /* 0x0000065404077896 */ /* 0x000fe20008000008 */
[----:B------:R-:W-:Y:S01]  /*2f50*/  IMAD.MOV.U32 R6, RZ, RZ, 0xffff ;  /* 0x0000ffffff067424 */ /* 0x000fe200078e00ff */
[----:B------:R-:W-:Y:S01]  /*2f60*/  PRMT R2, R2, 0x654, R3 ;  /* 0x0000065402027816 */ /* 0x000fe20000000003 */
[----:B------:R-:W-:Y:S02]  /*2f70*/  IMAD.MOV.U32 R5, RZ, RZ, 0x4 ;  /* 0x00000004ff057424 */ /* 0x000fe400078e00ff */
[----:B------:R-:W-:Y:S01]  /*2f80*/  IMAD.SHL.U32 R9, R11, 0x20, RZ ;  /* 0x000000200b097824 */ /* 0x000fe200078e00ff */
[----:B------:R-:W-:Y:S02]  /*2f90*/  MOV R3, UR7 ;  /* 0x0000000700037c02 */ /* 0x000fe40008000f00 */
[-C--:B------:R-:W-:Y:S01]  /*2fa0*/  SHF.L.U32 R7, R6, R11.reuse, RZ ;  /* 0x0000000b06077219 */ /* 0x080fe200000006ff */
[----:B------:R1:W-:Y:S01]  /*2fb0*/  SYNCS.ARRIVE.TRANS64.RED RZ, [UR7], R5 ;  /* 0x00000005ffff79a7 */ /* 0x0003e20008000407 */
[----:B------:R-:W-:Y:S01]  /*2fc0*/  SHF.L.U32 R6, R4, R11, RZ ;  /* 0x0000000b04067219 */ /* 0x000fe200000006ff */
[----:B------:R1:W-:Y:S04]  /*2fd0*/  STS [UR37+0x130], R9 ;  /* 0x00013009ff007988 */ /* 0x0003e80008000825 */
[----:B------:R1:W-:Y:S04]  /*2fe0*/  STAS [R2.64], R11 ;  /* 0x0000000b02007dbd */ /* 0x0003e8000c0008ff */
[----:B------:R1:W-:Y:S04]  /*2ff0*/  ATOMS.OR RZ, [UR6+0x14], R7 ;  /* 0x00001407ffff798c */ /* 0x0003e8000b000006 */
[----:B------:R1:W-:Y:S04]  /*3000*/  ATOMS.OR RZ, [UR6+0x18], R6 ;  /* 0x00001806ffff798c */ /* 0x0003e8000b000006 */
[----:B------:R1:W-:Y:S02]  /*3010*/  ATOMS.XOR RZ, [UR6+0x10], R4 ;  /* 0x00001004ffff798c */ /* 0x0003e4000b800006 */
.L_x_57:
[----:B------:R-:W-:Y:S05]  /*3020*/  BSYNC B0 ;  /* 0x0000000000007941 */ /* 0x000fea0003800000 */
.L_x_56:
[----:B------:R-:W-:Y:S05]  /*3030*/  BRA.U UP0, `(.L_x_62) ;  /* 0x00000001006c7547 */ /* 0x000fea000b800000 */
[----:B------:R-:W-:-:S03]  /*3040*/  UMOV UR7, 0xffffffff ;  /* 0xffffffff00077882 */ /* 0x000fc60000000000 */
[----:B------:R-:W-:Y:S05]  /*3050*/  BRA.DIV UR7, `(.L_x_63) ;  /* 0x0000006a07ec7947 */ /* 0x000fea000b800000 */
[----:B------:R-:W-:-:S13]  /*3060*/  ELECT P6, URZ, PT ;  /* 0x0000000000ff782f */ /* 0x000fda00038c0000 */
.L_x_157:
[----:B------:R-:W-:Y:S05]  /*3070*/  @!P6 BRA `(.L_x_62) ;  /* 0x00000000005ce947 */ /* 0x000fea0003800000 */
[----:B-1----:R-:W1:Y:S02]  /*3080*/  LDS R3, [UR6+0x10] ;  /* 0x00001006ff037984 */ /* 0x002e640008000800 */
[----:B-1----:R-:W-:-:S04]  /*3090*/  SHF.L.U32 R3, R3, 0x1f, RZ ;  /* 0x0000001f03037819 */ /* 0x002fc800000006ff */
[----:B------:R-:W1:Y:S02]  /*30a0*/  SYNCS.PHASECHK.TRANS64.TRYWAIT P0, [UR6+0x8], R3 ;  /* 0x00000803ff0075a7 */ /* 0x000e640008001106 */
[----:B-1----:R-:W-:Y:S05]  /*30b0*/  @P0 BRA `(.L_x_64) ;  /* 0x0000000000080947 */ /* 0x002fea0003800000 */
[----:B------:R-:W1:Y:S02]  /*30c0*/  SYNCS.PHASECHK.TRANS64.TRYWAIT P0, [UR6+0x8], R3 ;  /* 0x00000803ff0075a7 */ /* 0x000e640008001106 */
[----:B-1----:R-:W-:Y:S05]  /*30d0*/  @!P0 BRA `(.L_x_65) ;  /* 0x0000006800ec8947 */ /* 0x002fea0003800000 */
.L_x_64:
[----:B------:R-:W2:Y:S01]  /*30e0*/  LDS R5, [UR37+0x130] ;  /* 0x00013025ff057984 */ /* 0x000ea20008000800 */
[----:B-1----:R-:W-:Y:S02]  /*30f0*/  HFMA2 R2, -RZ, RZ, 0, 5.9604644775390625e-08 ;  /* 0x00000001ff027431 */ /* 0x002fe400000001ff */
[----:B------:R-:W-:Y:S01]  /*3100*/  IMAD.MOV.U32 R3, RZ, RZ, 0xffff ;  /* 0x0000ffffff037424 */ /* 0x000fe200078e00ff */
[----:B------:R-:W-:Y:S01]  /*3110*/  UPRMT UR7, UR4, 0x654, UR8 ;  /* 0x0000065404077896 */ /* 0x000fe20008000008 */
[----:B--2---:R-:W-:-:S03]  /*3120*/  IMAD.SHL.U32 R4, R5, 0x20, RZ ;  /* 0x0000002005047824 */ /* 0x004fc600078e00ff */
[-C--:B------:R-:W-:Y:S02]  /*3130*/  SHF.L.U32 R3, R3, R5.reuse, RZ ;  /* 0x0000000503037219 */ /* 0x080fe400000006ff */
[----:B------:R-:W-:Y:S01]  /*3140*/  SHF.L.U32 R5, R2, R5, RZ ;  /* 0x0000000502057219 */ /* 0x000fe200000006ff */
[----:B------:R2:W-:Y:S04]  /*3150*/  STS [UR37+0x130], R4 ;  /* 0x00013004ff007988 */ /* 0x0005e80008000825 */
[----:B------:R2:W-:Y:S04]  /*3160*/  ATOMS.OR RZ, [UR6+0x14], R3 ;  /* 0x00001403ffff798c */ /* 0x0005e8000b000006 */
[----:B------:R2:W-:Y:S01]  /*3170*/  ATOMS.OR RZ, [UR6+0x18], R5 ;  /* 0x00001805ffff798c */ /* 0x0005e2000b000006 */
[----:B------:R-:W-:Y:S03]  /*3180*/  SYNCS.ARRIVE.TRANS64.RED.A1T0 RZ, [UR7], RZ ;  /* 0x000000ffffff79a7 */ /* 0x000fe60008100407 */
[----:B------:R2:W-:Y:S01]  /*3190*/  ATOMS.XOR RZ, [UR6+0x10], R2 ;  /* 0x00001002ffff798c */ /* 0x0005e2000b800006 */
[----:B------:R-:W-:Y:S05]  /*31a0*/  BRA `(.L_x_62) ;  /* 0x0000000000107947 */ /* 0x000fea0003800000 */
.L_x_55:
[----:B------:R-:W-:-:S05]  /*31b0*/  MOV R2, 0xffffffff ;  /* 0xffffffff00027802 */ /* 0x000fca0000000f00 */
[----:B------:R1:W-:Y:S02]  /*31c0*/  STS [UR37+0x130], R2 ;  /* 0x00013002ff007988 */ /* 0x0003e40008000825 */
[----:B-1----:R-:W-:Y:S02]  /*31d0*/  MOV R2, 0x31f0 ;  /* 0x000031f000027802 */ /* 0x002fe40000000f00 */
[----:B-----5:R-:W-:Y:S05]  /*31e0*/  CALL.REL.NOINC `($__internal_1_$__cuda_sm10x_tcgen05_guardrail_trap_phase_invalid_during_alloc) ;  /* 0x0000007000bc7944 */ /* 0x020fea0003c00000 */
.L_x_62:
[----:B------:R-:W-:Y:S05]  /*31f0*/  WARPSYNC.ALL ;  /* 0x0000000000007948 */ /* 0x000fea0003800000 */
[----:B------:R-:W3:Y:S01]  /*3200*/  S2UR UR8, SR_CgaCtaId ;  /* 0x00000000000879c3 */ /* 0x000ee20000008800 */
[----:B------:R-:W-:Y:S01]  /*3210*/  UMOV UR6, 0x400 ;  /* 0x0000040000067882 */ /* 0x000fe20000000000 */
[----:B------:R-:W-:-:S06]  /*3220*/  NOP ;  /* 0x0000000000007918 */ /* 0x000fcc0000000000 */
[----:B------:R-:W-:Y:S06]  /*3230*/  BAR.ARV 0x6, 0xa0 ;  /* 0x0182800000007b1d */ /* 0x000fec0000002000 */
[----:B------:R-:W-:Y:S01]  /*3240*/  LOP3.LUT R0, R0, 0xffff, RZ, 0xc0, !PT ;  /* 0x0000ffff00007812 */ /* 0x000fe200078ec0ff */
[----:B-1----:R-:W-:Y:S01]  /*3250*/  IMAD.MOV.U32 R9, RZ, RZ, 0x1 ;  /* 0x00000001ff097424 */ /* 0x002fe200078e00ff */
[----:B------:R-:W-:Y:S01]  /*3260*/  LOP3.LUT R8, R8, 0xffff, RZ, 0xc0, !PT ;  /* 0x0000ffff08087812 */ /* 0x000fe200078ec0ff */
[----:B------:R-:W-:Y:S01]  /*3270*/  UMOV UR22, URZ ;  /* 0x000000ff00167c82 */ /* 0x000fe20008000000 */
[----:B------:R-:W-:Y:S01]  /*3280*/  R2UR UR12, R0 ;  /* 0x00000000000c72ca */ /* 0x000fe200000e0000 */
[----:B------:R-:W-:Y:S01]  /*3290*/  UMOV UR21, URZ ;  /* 0x000000ff00157c82 */ /* 0x000fe20008000000 */
[----:B------:R-:W-:Y:S01]  /*32a0*/  R2UR UR13, R8 ;  /* 0x00000000080d72ca */ /* 0x000fe200000e0000 */
[----:B------:R-:W-:Y:S01]  /*32b0*/  IMAD.MOV.U32 R8, RZ, RZ, RZ ;  /* 0x000000ffff087224 */ /* 0x000fe200078e00ff */
[----:B------:R-:W-:-:S02]  /*32c0*/  UISETP.NE.AND UP2, UPT, UR5, URZ, UPT ;  /* 0x000000ff0500728c */ /* 0x000fc4000bf45270 */
[----:B---3--:R-:W-:Y:S01]  /*32d0*/  ULEA UR8, UR8, UR6, 0x18 ;  /* 0x0000000608087291 */ /* 0x008fe2000f8ec0ff */
[----:B------:R-:W1:Y:S03]  /*32e0*/  LDCU UR6, c[0x0][0x38c] ;  /* 0x00007180ff0677ac */ /* 0x000e660008000800 */
[----:B------:R-:W-:Y:S02]  /*32f0*/  UIADD3 UR14, UPT, UPT, UR8, 0x6300, URZ ;  /* 0x00006300080e7890 */ /* 0x000fe4000fffe0ff */
[----:B------:R-:W-:-:S03]  /*3300*/  UIADD3 UR15, UPT, UPT, UR8, 0x7b00, URZ ;  /* 0x00007b00080f7890 */ /* 0x000fc6000fffe0ff */
[----:B--2---:R-:W2:Y:S01]  /*3310*/  LDS R2, [UR8+0x130] ;  /* 0x00013008ff027984 */ /* 0x004ea20008000800 */
[----:B------:R-:W-:Y:S02]  /*3320*/  USHF.R.U32.HI UR14, URZ, 0x4, UR14 ;  /* 0x00000004ff0e7899 */ /* 0x000fe4000801160e */
[----:B------:R-:W-:Y:S02]  /*3330*/  USHF.R.U32.HI UR15, URZ, 0x4, UR15 ;  /* 0x00000004ff0f7899 */ /* 0x000fe4000801160f */
[----:B------:R-:W-:Y:S02]  /*3340*/  ULOP3.LUT UR14, UR14, 0x3fff, URZ, 0xc0, !UPT ;  /* 0x00003fff0e0e7892 */ /* 0x000fe4000f8ec0ff */
[----:B------:R-:W-:Y:S02]  /*3350*/  ULOP3.LUT UR15, UR15, 0x3fff, URZ, 0xc0, !UPT ;  /* 0x00003fff0f0f7892 */ /* 0x000fe4000f8ec0ff */
[----:B------:R-:W-:Y:S02]  /*3360*/  ULOP3.LUT UR14, UR14, 0x10000, URZ, 0xfc, !UPT ;  /* 0x000100000e0e7892 */ /* 0x000fe4000f8efcff */
[----:B-1----:R-:W-:-:S02]  /*3370*/  UIADD3 UR6, UPT, UPT, UR6, 0x1f, URZ ;  /* 0x0000001f06067890 */ /* 0x002fc4000fffe0ff */
[----:B------:R-:W-:Y:S02]  /*3380*/  ULOP3.LUT UR15, UR15, 0x10000, URZ, 0xfc, !UPT ;  /* 0x000100000f0f7892 */ /* 0x000fe4000f8efcff */
[----:B------:R-:W-:Y:S01]  /*3390*/  USHF.R.S32.HI UR7, URZ, 0x1f, UR6 ;  /* 0x0000001fff077899 */ /* 0x000fe20008011406 */
[----:B------:R-:W-:Y:S01]  /*33a0*/  UMOV UR20, URZ ;  /* 0x000000ff00147c82 */ /* 0x000fe20008000000 */
[----:B------:R-:W-:Y:S02]  /*33b0*/  UMOV UR26, 0x0 ;  /* 0x00000000001a7882 */ /* 0x000fe40000000000 */
[----:B------:R-:W-:Y:S01]  /*33c0*/  ULEA.HI UR7, UR7, UR6, URZ, 0x5 ;  /* 0x0000000607077291 */ /* 0x000fe2000f8f28ff */
[----:B------:R-:W-:-:S03]  /*33d0*/  UMOV UR27, 0x84004a0 ;  /* 0x084004a0001b7882 */ /* 0x000fc60000000000 */
[----:B------:R-:W-:-:S04]  /*33e0*/  USHF.R.S32.HI UR7, URZ, 0x5, UR7 ;  /* 0x00000005ff077899 */ /* 0x000fc80008011407 */
[----:B------:R-:W-:-:S04]  /*33f0*/  UISETP.LT.AND UP0, UPT, UR7, 0x1, UPT ;  /* 0x000000010700788c */ /* 0x000fc8000bf01270 */
[----:B------:R-:W-:Y:S01]  /*3400*/  USEL UR23, UR7, 0x1, !UP0 ;  /* 0x0000000107177887 */ /* 0x000fe2000c000000 */
[----:B--2---:R-:W-:Y:S02]  /*3410*/  R2UR UR24, R2 ;  /* 0x00000000021872ca */ /* 0x004fe400000e0000 */
[----:B------:R-:W-:-:S13]  /*3420*/  CS2R R2, SRZ ;  /* 0x0000000000027805 */ /* 0x000fda000001ff00 */
.L_x_73:
[C---:B------:R-:W-:Y:S02]  /*3430*/  LEA R0, R8.reuse, UR8, 0x3 ;  /* 0x0000000808007c11 */ /* 0x040fe4000f8e18ff */
[----:B------:R-:W-:Y:S02]  /*3440*/  SHF.L.U32 R5, R3, 0x1f, RZ ;  /* 0x0000001f03057819 */ /* 0x000fe400000006ff */
[----:B------:R-:W-:Y:S02]  /*3450*/  LEA R4, R8, UR8, 0x4 ;  /* 0x0000000808047c11 */ /* 0x000fe4000f8e20ff */
[----:B------:R-:W1:Y:S02]  /*3460*/  SYNCS.PHASECHK.TRANS64.TRYWAIT P0, [R0+URZ+0x80], R5 ;  /* 0x00008005000075a7 */ /* 0x000e6400080011ff */
[----:B-1-34-:R-:W-:Y:S05]  /*3470*/  @!P0 BRA `(.L_x_66) ;  /* 0x00000068001c8947 */ /* 0x01afea0003800000 */
.L_x_158:
[----:B-1----:R-:W1:Y:S01]  /*3480*/  LDS.128 R4, [R4+0x110] ;  /* 0x0001100004047984 */ /* 0x002e620000000c00 */
[----:B------:R-:W-:Y:S02]  /*3490*/  VIADD R0, R0, 0x90 ;  /* 0x0000009000007836 */ /* 0x000fe40000000000 */
[----:B------:R-:W-:Y:S01]  /*34a0*/  VIADD R8, R8, 0x1 ;  /* 0x0000000108087836 */ /* 0x000fe20000000000 */
[----:B------:R-:W-:Y:S01]  /*34b0*/  @!PT LDS RZ, [RZ] ;  /* 0x00000000fffff984 */ /* 0x000fe20000000800 */
[----:B------:R-:W-:Y:S01]  /*34c0*/  @!PT LDS RZ, [RZ] ;  /* 0x00000000fffff984 */ /* 0x000fe20000000800 */
[----:B------:R-:W-:Y:S01]  /*34d0*/  @!PT LDS RZ, [RZ] ;  /* 0x00000000fffff984 */ /* 0x000fe20000000800 */
[----:B------:R-:W-:Y:S01]  /*34e0*/  @!PT LDS RZ, [RZ] ;  /* 0x00000000fffff984 */ /* 0x000fe20000000800 */
[----:B------:R2:W-:Y:S06]  /*34f0*/  MEMBAR.ALL.CTA ;  /* 0x0000000000007992 */ /* 0x0005ec0000008000 */
[----:B--2---:R-:W2:Y:S01]  /*3500*/  FENCE.VIEW.ASYNC.S ;  /* 0x00000000000073c6 */ /* 0x004ea20000000000 */
[----:B------:R-:W-:-:S04]  /*3510*/  PRMT R0, RZ, 0x654, R0 ;  /* 0x00000654ff007816 */ /* 0x000fc80000000000 */
[----:B--2---:R2:W-:Y:S01]  /*3520*/  SYNCS.ARRIVE.TRANS64.RED.A1T0 RZ, [R0+URZ], RZ ;  /* 0x000000ff00ff79a7 */ /* 0x0045e200081004ff */
[----:B-1----:R-:W-:Y:S01]  /*3530*/  LOP3.LUT P1, RZ, R6, 0x1, RZ, 0xc0, !PT ;  /* 0x0000000106ff7812 */ /* 0x002fe2000782c0ff */
[----:B--2---:R-:W-:-:S12]  /*3540*/  BRA.U UP2, `(.L_x_67) ;  /* 0x0000000102cc7547 */ /* 0x004fd8000b800000 */
[----:B------:R-:W1:Y:S01]  /*3550*/  LDCU UR6, c[0x0][0x38c] ;  /* 0x00007180ff0677ac */ /* 0x000e620008000800 */
[----:B------:R-:W-:Y:S02]  /*3560*/  PLOP3.LUT P2, PT, PT, PT, PT, 0x80, 0x8 ;  /* 0x000000000008781c */ /* 0x000fe40003f4f070 */
[----:B------:R-:W-:Y:S01]  /*3570*/  SHF.L.U32 R5, R9, 0x1f, RZ ;  /* 0x0000001f09057819 */ /* 0x000fe200000006ff */
[----:B------:R-:W-:Y:S02]  /*3580*/  ULEA UR11, UR22, UR8, 0x3 ;  /* 0x00000008160b7291 */ /* 0x000fe4000f8e18ff */
[----:B-1----:R-:W-:-:S06]  /*3590*/  UISETP.GE.AND UP0, UPT, UR6, 0x1, UPT ;  /* 0x000000010600788c */ /* 0x002fcc000bf06270 */
[----:B------:R-:W-:-:S05]  /*35a0*/  PLOP3.LUT P0, PT, PT, PT, UP0, 0x80, 0x8 ;  /* 0x000000000008781c */ /* 0x000fca0003f0f008 */
[----:B------:R-:W-:-:S08]  /*35b0*/  @UP0 ULEA UR6, UR21, UR8, 0x3 ;  /* 0x0000000815060291 */ /* 0x000fd0000f8e18ff */
[----:B------:R-:W-:-:S04]  /*35c0*/  @P0 SHF.L.U32 R0, R2, 0x1f, RZ ;  /* 0x0000001f02000819 */ /* 0x000fc800000006ff */
[----:B------:R1:W2:Y:S01]  /*35d0*/  @P0 SYNCS.PHASECHK.TRANS64.TRYWAIT P2, [UR6], R0 ;  /* 0x00000000ff0005a7 */ /* 0x0002a20008041106 */
[----:B------:R-:W3:Y:S02]  /*35e0*/  SYNCS.PHASECHK.TRANS64.TRYWAIT P0, [UR11+0xc0], R5 ;  /* 0x0000c005ff0075a7 */ /* 0x000ee4000800110b */
[----:B-123--:R-:W-:Y:S05]  /*35f0*/  @!P0 BRA `(.L_x_68) ;  /* 0x0000006400d08947 */ /* 0x00efea0003800000 */
.L_x_160:
[----:B------:R-:W-:Y:S01]  /*3600*/  UMOV UR19, UR20 ;  /* 0x0000001400137c82 */ /* 0x000fe20008000000 */
[----:B------:R-:W-:Y:S05]  /*3610*/  BRA.U !UP0, `(.L_x_69) ;  /* 0x0000000108887547 */ /* 0x000fea000b800000 */
[----:B------:R-:W-:Y:S02]  /*3620*/  UIADD3 UR19, UPT, UPT, UR23, UR20, URZ ;  /* 0x0000001417137290 */ /* 0x000fe4000fffe0ff */
[----:B------:R-:W-:Y:S02]  /*3630*/  ULEA UR10, UR22, UR24, 0x7 ;  /* 0x00000018160a7291 */ /* 0x000fe4000f8e38ff */
[----:B------:R-:W-:Y:S01]  /*3640*/  UPLOP3.LUT UP3, UPT, UPT, UPT, UPT, 0x40, 0x4 ;  /* 0x000000000004789c */ /* 0x000fe20003f6e870 */
[----:B------:R-:W-:Y:S01]  /*3650*/  UMOV UR18, UR7 ;  /* 0x0000000700127c82 */ /* 0x000fe20008000000 */
[----:B------:R-:W-:-:S09]  /*3660*/  UMOV UR17, UR21 ;  /* 0x0000001500117c82 */ /* 0x000fd20008000000 */
.L_x_72:
[----:B--2---:R-:W-:Y:S01]  /*3670*/  ULEA UR9, UR17, UR8, 0x3 ;  /* 0x0000000811097291 */ /* 0x004fe2000f8e18ff */
[----:B---3--:R-:W-:Y:S11]  /*3680*/  @P2 BRA `(.L_x_70) ;  /* 0x00000000000c2947 */ /* 0x008ff60003800000 */
[----:B-1----:R-:W-:Y:S04]  /*3690*/  SHF.L.U32 R5, R2, 0x1f, RZ ;  /* 0x0000001f02057819 */ /* 0x002fe800000006ff */
[----:B------:R-:W1:Y:S02]  /*36a0*/  SYNCS.PHASECHK.TRANS64.TRYWAIT P0, [UR9], R5 ;  /* 0x00000005ff0075a7 */ /* 0x000e640008001109 */
[----:B-1----:R-:W-:Y:S05]  /*36b0*/  @!P0 BRA `(.L_x_71) ;  /* 0x0000006400b88947 */ /* 0x002fea0003800000 */
.L_x_70:
[----:B------:R-:W-:Y:S01]  /*36c0*/  UISETP.NE.AND UP0, UPT, UR18, 0x1, UPT ;  /* 0x000000011200788c */ /* 0x000fe2000bf05270 */
[----:B------:R-:W-:Y:S01]  /*36d0*/  PLOP3.LUT P2, PT, PT, PT, PT, 0x80, 0x8 ;  /* 0x000000000008781c */ /* 0x000fe20003f4f070 */
[----:B------:R-:W-:Y:S02]  /*36e0*/  UIADD3 UR21, UPT, UPT, UR17, 0x1, URZ ;  /* 0x0000000111157890 */ /* 0x000fe4000fffe0ff */
[----:B------:R-:W-:Y:S02]  /*36f0*/  ULEA UR28, UR17, UR15, 0x8 ;  /* 0x0000000f111c7291 */ /* 0x000fe4000f8e40ff */
[----:B------:R-:W-:Y:S01]  /*3700*/  UISETP.NE.AND UP1, UPT, UR21, 0x3, UPT ;  /* 0x000000031500788c */ /* 0x000fe2000bf25270 */
[----:B------:R-:W-:Y:S01]  /*3710*/  PLOP3.LUT P0, PT, PT, PT, UP0, 0x80, 0x8 ;  /* 0x000000000008781c */ /* 0x000fe20003f0f008 */
[----:B------:R-:W-:Y:S02]  /*3720*/  ULEA UR30, UR17, UR14, 0x7 ;  /* 0x0000000e111e7291 */ /* 0x000fe4000f8e38ff */
[----:B------:R-:W-:Y:S02]  /*3730*/  USEL UR16, URZ, 0x1, UP1 ;  /* 0x00000001ff107887 */ /* 0x000fe40008800000 */
[----:B------:R-:W-:Y:S02]  /*3740*/  USEL UR21, UR21, URZ, UP1 ;  /* 0x000000ff15157287 */ /* 0x000fe40008800000 */
[----:B------:R-:W-:Y:S02]  /*3750*/  UIADD3 UR9, UPT, UPT, UR9, 0x18, URZ ;  /* 0x0000001809097890 */ /* 0x000fe4000fffe0ff */
[----:B------:R-:W-:Y:S01]  /*3760*/  @UP0 ULEA UR6, UR21, UR8, 0x3 ;  /* 0x0000000815060291 */ /* 0x000fe2000f8e18ff */
[----:B------:R-:W-:Y:S01]  /*3770*/  LOP3.LUT R2, R2, UR16, RZ, 0x3c, !PT ;  /* 0x0000001002027c12 */ /* 0x000fe2000f8e3cff */
[----:B------:R-:W-:Y:S01]  /*3780*/  UMOV UR29, 0xc0004010 ;  /* 0xc0004010001d7882 */ /* 0x000fe20000000000 */
[----:B------:R-:W-:Y:S01]  /*3790*/  UMOV UR31, 0xc0004010 ;  /* 0xc0004010001f7882 */ /* 0x000fe20000000000 */
[----:B------:R-:W-:Y:S01]  /*37a0*/  UIADD3 UR20, UPT, UPT, UR20, 0x1, URZ ;  /* 0x0000000114147890 */ /* 0x000fe2000fffe0ff */
[----:B-1----:R-:W-:Y:S01]  /*37b0*/  @P0 SHF.L.U32 R0, R2, 0x1f, RZ ;  /* 0x0000001f02000819 */ /* 0x002fe200000006ff */
[----:B------:R-:W-:Y:S02]  /*37c0*/  UIADD3 UR18, UPT, UPT, UR18, -0x1, URZ ;  /* 0xffffffff12127890 */ /* 0x000fe4000fffe0ff */
[----:B------:R-:W-:Y:S01]  /*37d0*/  UISETP.NE.AND UP0, UPT, UR20, UR19, UPT ;  /* 0x000000131400728c */ /* 0x000fe2000bf05270 */
[----:B------:R2:W3:Y:S01]  /*37e0*/  @P0 SYNCS.PHASECHK.TRANS64.TRYWAIT P2, [UR6], R0 ;  /* 0x00000000ff0005a7 */ /* 0x0004e20008041106 */
[----:B------:R2:W-:Y:S01]  /*37f0*/  UTCIMMA.2CTA gdesc[UR30], gdesc[UR28], tmem[UR10], tmem[UR26], idesc[UR27], UP3 ;  /* 0x00ff1a1c1e0075ea */ /* 0x0005e20009a0010a */
[----:B------:R-:W-:Y:S01]  /*3800*/  UPLOP3.LUT UP3, UPT, UPT, UPT, UPT, 0x80, 0x8 ;  /* 0x000000000008789c */ /* 0x000fe20003f6f070 */
[----:B------:R2:W-:Y:S01]  /*3810*/  UTCBAR.2CTA.MULTICAST [UR9], URZ, UR13 ;  /* 0x000000ff090073e9 */ /* 0x0005e2000820080d */
[----:B------:R-:W-:Y:S04]  /*3820*/  UMOV UR17, UR21 ;  /* 0x0000001500117c82 */ /* 0x000fe80008000000 */
[----:B------:R-:W-:Y:S05]  /*3830*/  BRA.U UP0, `(.L_x_72) ;  /* 0xfffffffd008c7547 */ /* 0x000fea000b83ffff */
.L_x_69:
[----:B------:R-:W-:Y:S01]  /*3840*/  UIADD3 UR11, UPT, UPT, UR11, 0xa0, URZ ;  /* 0x000000a00b0b7890 */ /* 0x000fe2000fffe0ff */
[----:B------:R-:W-:-:S08]  /*3850*/  UMOV UR20, UR19 ;  /* 0x0000001300147c82 */ /* 0x000fd00008000000 */
[----:B------:R4:W-:Y:S01]  /*3860*/  UTCBAR.2CTA.MULTICAST [UR11], URZ, UR12 ;  /* 0x000000ff0b0073e9 */ /* 0x0009e2000820080c */
[----:B------:R-:W-:Y:S02]  /*3870*/  NOP ;  /* 0x0000000000007918 */ /* 0x000fe40000000000 */
.L_x_67:
[----:B------:R-:W-:Y:S01]  /*3880*/  UIADD3 UR22, UPT, UPT, UR22, 0x1, URZ ;  /* 0x0000000116167890 */ /* 0x000fe2000fffe0ff */
[----:B------:R-:W-:-:S03]  /*3890*/  ISETP.NE.AND P0, PT, R8, 0x2, PT ;  /* 0x000000020800780c */ /* 0x000fc60003f05270 */
[----:B------:R-:W-:Y:S01]  /*38a0*/  UISETP.NE.AND UP0, UPT, UR22, 0x4, UPT ;  /* 0x000000041600788c */ /* 0x000fe2000bf05270 */
[----:B-12---:R-:W-:Y:S02]  /*38b0*/  SEL R0, RZ, 0x1, P0 ;  /* 0x00000001ff007807 */ /* 0x006fe40000000000 */
[----:B------:R-:W-:Y:S01]  /*38c0*/  SEL R8, R8, RZ, P0 ;  /* 0x000000ff08087207 */ /* 0x000fe20000000000 */
[----:B------:R-:W-:Y:S01]  /*38d0*/  USEL UR6, URZ, 0x1, UP0 ;  /* 0x00000001ff067887 */ /* 0x000fe20008000000 */
[----:B------:R-:W-:Y:S01]  /*38e0*/  LOP3.LUT R3, R3, R0, RZ, 0x3c, !PT ;  /* 0x0000000003037212 */ /* 0x000fe200078e3cff */
[----:B------:R-:W-:-:S04]  /*38f0*/  USEL UR22, UR22, URZ, UP0 ;  /* 0x000000ff16167287 */ /* 0x000fc80008000000 */
[----:B------:R-:W-:Y:S01]  /*3900*/  LOP3.LUT R9, R9, UR6, RZ, 0x3c, !PT ;  /* 0x0000000609097c12 */ /* 0x000fe2000f8e3cff */
[----:B------:R-:W-:Y:S07]  /*3910*/  @P1 BRA `(.L_x_73) ;  /* 0xfffffff800c41947 */ /* 0x000fee000383ffff */
[----:B------:R-:W1:Y:S01]  /*3920*/  S2UR UR6, SR_CgaCtaId ;  /* 0x00000000000679c3 */ /* 0x000e620000008800 */
[----:B------:R-:W-:Y:S01]  /*3930*/  ELECT P0, URZ, PT ;  /* 0x0000000000ff782f */ /* 0x000fe20003800000 */
[----:B------:R-:W-:Y:S01]  /*3940*/  HFMA2 R0, -RZ, RZ, 0, 5.9604644775390625e-08 ;  /* 0x00000001ff007431 */ /* 0x000fe200000001ff */
[----:B------:R-:W-:-:S05]  /*3950*/  UMOV UR7, 0x40 ;  /* 0x0000004000077882 */ /* 0x000fca0000000000 */
[----:B------:R-:W-:Y:S01]  /*3960*/  UVIRTCOUNT.DEALLOC.SMPOOL 0x80 ;  /* 0x000000800000784c */ /* 0x000fe20000000000 */
[----:B------:R-:W-:Y:S02]  /*3970*/  UISETP.NE.AND UP0, UPT, UR5, URZ, UPT ;  /* 0x000000ff0500728c */ /* 0x000fe4000bf05270 */
[----:B-1----:R-:W-:-:S09]  /*3980*/  ULEA UR6, UR6, UR7, 0x18 ;  /* 0x0000000706067291 */ /* 0x002fd2000f8ec0ff */
[----:B------:R1:W-:Y:S01]  /*3990*/  @P0 STS.U8 [UR6+0x1c], R0 ;  /* 0x00001c00ff000988 */ /* 0x0003e20008000006 */
[----:B------:R-:W-:Y:S05]  /*39a0*/  BRA.U UP0, `(.L_x_74) ;  /* 0x0000000100a07547 */ /* 0x000fea000b800000 */
[----:B------:R-:W-:Y:S01]  /*39b0*/  UIADD3 UR5, UPT, UPT, UR8, 0xc0, URZ ;  /* 0x000000c008057890 */ /* 0x000fe2000fffe0ff */
[----:B------:R-:W-:-:S03]  /*39c0*/  SHF.L.U32 R3, R9, 0x1f, RZ ;  /* 0x0000001f09037819 */ /* 0x000fc600000006ff */
[----:B------:R-:W-:-:S09]  /*39d0*/  ULEA UR7, UR22, UR5, 0x3 ;  /* 0x0000000516077291 */ /* 0x000fd2000f8e18ff */
[----:B------:R-:W2:Y:S02]  /*39e0*/  SYNCS.PHASECHK.TRANS64.TRYWAIT P0, [UR7], R3 ;  /* 0x00000003ff0075a7 */ /* 0x000ea40008001107 */
[----:B--2---:R-:W-:Y:S05]  /*39f0*/  @!P0 BRA `(.L_x_75) ;  /* 0x0000006400008947 */ /* 0x004fea0003800000 */
.L_x_163:
        /* <DEDUP_REMOVED lines=9> */
.L_x_165:
        /* <DEDUP_REMOVED lines=9> */
.L_x_167:
[----:B------:R-:W-:-:S04]  /*3b20*/  UIADD3 UR9, UPT, UPT, UR9, 0x1, URZ ;  /* 0x0000000109097890 */ /* 0x000fc8000fffe0ff */
[----:B------:R-:W-:-:S04]  /*3b30*/  UISETP.NE.AND UP1, UPT, UR9, 0x4, UPT ;  /* 0x000000040900788c */ /* 0x000fc8000bf25270 */
[----:B------:R-:W-:Y:S02]  /*3b40*/  USEL UR7, URZ, 0x1, UP1 ;  /* 0x00000001ff077887 */ /* 0x000fe40008800000 */
[----:B------:R-:W-:-:S04]  /*3b50*/  USEL UR9, UR9, URZ, UP1 ;  /* 0x000000ff09097287 */ /* 0x000fc80008800000 */
[----:B------:R-:W-:Y:S01]  /*3b60*/  ULEA UR9, UR9, UR5, 0x3 ;  /* 0x0000000509097291 */ /* 0x000fe2000f8e18ff */
[----:B-1----:R-:W-:-:S04]  /*3b70*/  LOP3.LUT R3, R2, UR7, RZ, 0x3c, !PT ;  /* 0x0000000702037c12 */ /* 0x002fc8000f8e3cff */
[----:B------:R-:W-:Y:S01]  /*3b80*/  SHF.L.U32 R3, R3, 0x1f, RZ ;  /* 0x0000001f03037819 */ /* 0x000fe200000006ff */
[----:B------:R-:W-:-:S04]  /*3b90*/  IMAD.U32 R0, RZ, RZ, UR9 ;  /* 0x00000009ff007e24 */ /* 0x000fc8000f8e00ff */
[----:B------:R1:W2:Y:S03]  /*3ba0*/  SYNCS.PHASECHK.TRANS64.TRYWAIT P0, [R0+URZ], R3 ;  /* 0x00000003000075a7 */ /* 0x0002a600080011ff */
[----:B--2---:R-:W-:Y:S05]  /*3bb0*/  @!P0 NANOSLEEP.SYNCS 0x989680 ;  /* 0x009896800000895d */ /* 0x004fea0003900000 */
[----:B------:R-:W2:Y:S02]  /*3bc0*/  @!P0 SYNCS.PHASECHK.TRANS64 P0, [R0+URZ], R3 ;  /* 0x00000003000085a7 */ /* 0x000ea400080010ff */
[----:B--2---:R-:W-:Y:S05]  /*3bd0*/  @P0 BRA `(.L_x_78) ;  /* 0x0000000000200947 */ /* 0x004fea0003800000 */
.L_x_79:
[----:B--2---:R2:W1:Y:S02]  /*3be0*/  SYNCS.PHASECHK.TRANS64.TRYWAIT P0, [R0+URZ], R3 ;  /* 0x00000003000075a7 */ /* 0x00446400080011ff */
[----:B-1----:R-:W-:Y:S05]  /*3bf0*/  @!P0 NANOSLEEP.SYNCS 0x989680 ;  /* 0x009896800000895d */ /* 0x002fea0003900000 */
[----:B------:R-:W1:Y:S02]  /*3c00*/  @!P0 SYNCS.PHASECHK.TRANS64 P0, [R0+URZ], R3 ;  /* 0x00000003000085a7 */ /* 0x000e6400080010ff */
[----:B-1----:R-:W-:Y:S05]  /*3c10*/  @!P0 BRA `(.L_x_79) ;  /* 0xfffffffc00f08947 */ /* 0x002fea000383ffff */
[----:B------:R-:W-:Y:S05]  /*3c20*/  BRA `(.L_x_78) ;  /* 0x00000000000c7947 */ /* 0x000fea0003800000 */
.L_x_74:
[----:B------:R-:W-:-:S04]  /*3c30*/  UIADD3 UR5, UPT, UPT, UR8, 0x100, URZ ;  /* 0x0000010008057890 */ /* 0x000fc8000fffe0ff */
[----:B------:R-:W-:-:S09]  /*3c40*/  UPRMT UR5, UR4, 0x654, UR5 ;  /* 0x0000065404057896 */ /* 0x000fd20008000005 */
[----:B------:R-:W-:Y:S03]  /*3c50*/  SYNCS.ARRIVE.TRANS64.RED.A1T0 RZ, [UR5], RZ ;  /* 0x000000ffffff79a7 */ /* 0x000fe60008100405 */
.L_x_78:
[----:B-12---:R-:W-:Y:S01]  /*3c60*/  SHF.L.U32 R3, RZ, 0x1f, RZ ;  /* 0x0000001fff037819 */ /* 0x006fe200000006ff */
[----:B------:R-:W-:Y:S01]  /*3c70*/  UIADD3 UR5, UPT, UPT, UR8, 0x100, URZ ;  /* 0x0000010008057890 */ /* 0x000fe2000fffe0ff */
[----:B------:R-:W-:Y:S02]  /*3c80*/  PLOP3.LUT P0, PT, PT, PT, UP0, 0x80, 0x8 ;  /* 0x000000000008781c */ /* 0x000fe40003f0f008 */
[----:B------:R-:W1:Y:S02]  /*3c90*/  SYNCS.PHASECHK.TRANS64.TRYWAIT P1, [UR8+0x100], R3 ;  /* 0x00010003ff0075a7 */ /* 0x000e640008021108 */
[----:B-1----:R-:W-:Y:S09]  /*3ca0*/  @!P1 BRA `(.L_x_80) ;  /* 0x00000060009c9947 */ /* 0x002ff20003800000 */
.L_x_169:
[----:B------:R-:W-:Y:S01]  /*3cb0*/  @!UP0 UPRMT UR5, UR4, 0x654, UR5 ;  /* 0x0000065404058896 */ /* 0x000fe20008000005 */
[----:B------:R-:W-:Y:S02]  /*3cc0*/  UMOV UR8, 0xffff ;  /* 0x0000ffff00087882 */ /* 0x000fe40000000000 */
[----:B------:R-:W-:-:S06]  /*3cd0*/  UMOV UR4, 0x1 ;  /* 0x0000000100047882 */ /* 0x000fcc0000000000 */
[----:B------:R-:W-:Y:S01]  /*3ce0*/  @!P0 SYNCS.ARRIVE.TRANS64.RED.A1T0 RZ, [UR5], RZ ;  /* 0x000000ffffff89a7 */ /* 0x000fe20008100405 */
[----:B------:R-:W-:Y:S01]  /*3cf0*/  NOP ;  /* 0x0000000000007918 */ /* 0x000fe20000000000 */
[----:B-1----:R-:W1:Y:S01]  /*3d00*/  LDS R0, [UR6+0x14] ;  /* 0x00001406ff007984 */ /* 0x002e620008000800 */
[----:B------:R-:W-:-:S04]  /*3d10*/  ULOP3.LUT UR5, UR24, 0xffff, URZ, 0xc0, !UPT ;  /* 0x0000ffff18057892 */ /* 0x000fc8000f8ec0ff */
[----:B------:R-:W-:-:S04]  /*3d20*/  USHF.R.U32.HI UR5, URZ, 0x5, UR5 ;  /* 0x00000005ff057899 */ /* 0x000fc80008011605 */
[----:B------:R-:W-:Y:S02]  /*3d30*/  USHF.L.U32 UR8, UR8, UR5, URZ ;  /* 0x0000000508087299 */ /* 0x000fe400080006ff */
[----:B------:R-:W-:-:S04]  /*3d40*/  USHF.L.U32 UR4, UR4, UR5, URZ ;  /* 0x0000000504047299 */ /* 0x000fc800080006ff */
[----:B-1----:R-:W-:-:S04]  /*3d50*/  LOP3.LUT R0, R0, UR8, RZ, 0xc0, !PT ;  /* 0x0000000800007c12 */ /* 0x002fc8000f8ec0ff */
[----:B------:R-:W-:-:S13]  /*3d60*/  ISETP.NE.AND P0, PT, R0, UR8, PT ;  /* 0x0000000800007c0c */ /* 0x000fda000bf05270 */
[----:B------:R-:W-:Y:S05]  /*3d70*/  @P0 BRA `(.L_x_81) ;  /* 0x0000000000580947 */ /* 0x000fea0003800000 */
[----:B------:R-:W1:Y:S02]  /*3d80*/  LDS R0, [UR6+0x18] ;  /* 0x00001806ff007984 */ /* 0x000e640008000800 */
[----:B-1----:R-:W-:-:S04]  /*3d90*/  LOP3.LUT R0, R0, UR4, RZ, 0xc0, !PT ;  /* 0x0000000400007c12 */ /* 0x002fc8000f8ec0ff */
[----:B------:R-:W-:-:S13]  /*3da0*/  ISETP.NE.AND P0, PT, R0, UR4, PT ;  /* 0x0000000400007c0c */ /* 0x000fda000bf05270 */
[----:B------:R-:W-:Y:S05]  /*3db0*/  @P0 BRA `(.L_x_82) ;  /* 0x00000000003c0947 */ /* 0x000fea0003800000 */
[----:B------:R-:W1:Y:S01]  /*3dc0*/  S2R R2, SR_LANEID ;  /* 0x0000000000027919 */ /* 0x000e620000000000 */
[----:B------:R-:W-:Y:S01]  /*3dd0*/  ULOP3.LUT UR8, URZ, UR8, URZ, 0x33, !UPT ;  /* 0x00000008ff087292 */ /* 0x000fe2000f8e33ff */
[----:B------:R-:W-:Y:S01]  /*3de0*/  LOP3.LUT R4, RZ, UR4, RZ, 0x33, !PT ;  /* 0x00000004ff047c12 */ /* 0x000fe2000f8e33ff */
[----:B------:R-:W-:Y:S02]  /*3df0*/  VOTEU.ANY UR7, UPT, PT ;  /* 0x0000000000077886 */ /* 0x000fe400038e0100 */
[----:B------:R-:W-:Y:S01]  /*3e00*/  UFLO.U32 UR7, UR7 ;  /* 0x00000007000772bd */ /* 0x000fe200080e0000 */
[----:B------:R-:W2:Y:S01]  /*3e10*/  REDUX UR4, R4 ;  /* 0x00000000040473c4 */ /* 0x000ea20000000000 */
[----:B------:R-:W-:-:S06]  /*3e20*/  IMAD.U32 R0, RZ, RZ, UR8 ;  /* 0x00000008ff007e24 */ /* 0x000fcc000f8e00ff */
[----:B------:R1:W-:Y:S01]  /*3e30*/  UTCATOMSWS.AND URZ, UR8 ;  /* 0x0000000800ff79e3 */ /* 0x0003e20008000000 */
[----:B------:R-:W3:Y:S01]  /*3e40*/  REDUX UR5, R0 ;  /* 0x00000000000573c4 */ /* 0x000ee20000000000 */
[----:B-1----:R-:W-:Y:S01]  /*3e50*/  ISETP.EQ.U32.AND P0, PT, R2, UR7, PT ;  /* 0x0000000702007c0c */ /* 0x002fe2000bf02070 */
[----:B--2---:R-:W-:Y:S01]  /*3e60*/  IMAD.U32 R2, RZ, RZ, UR4 ;  /* 0x00000004ff027e24 */ /* 0x004fe2000f8e00ff */
[----:B---3--:R-:W-:-:S11]  /*3e70*/  MOV R3, UR5 ;  /* 0x0000000500037c02 */ /* 0x008fd60008000f00 */
[----:B------:R1:W-:Y:S04]  /*3e80*/  @P0 ATOMS.AND RZ, [UR6+0x14], R3 ;  /* 0x00001403ffff098c */ /* 0x0003e8000a800006 */
[----:B------:R1:W-:Y:S01]  /*3e90*/  @P0 ATOMS.AND RZ, [UR6+0x18], R2 ;  /* 0x00001802ffff098c */ /* 0x0003e2000a800006 */
[----:B------:R-:W-:Y:S05]  /*3ea0*/  BRA `(.L_x_83) ;  /* 0x0000000000147947 */ /* 0x000fea0003800000 */
.L_x_82:
[----:B------:R-:W-:Y:S02]  /*3eb0*/  MOV R2, 0x3ed0 ;  /* 0x00003ed000027802 */ /* 0x000fe40000000f00 */
[----:B---345:R-:W-:Y:S05]  /*3ec0*/  CALL.REL.NOINC `($__internal_0_$__cuda_sm10x_tcgen05_guardrail_trap_col_being_dealloced_not_returned_by_alloc) ;  /* 0x0000006400787944 */ /* 0x038fea0003c00000 */
[----:B------:R-:W-:Y:S05]  /*3ed0*/  BRA `(.L_x_83) ;  /* 0x0000000000087947 */ /* 0x000fea0003800000 */
.L_x_81:
[----:B------:R-:W-:Y:S02]  /*3ee0*/  MOV R2, 0x3f00 ;  /* 0x00003f0000027802 */ /* 0x000fe40000000f00 */
[----:B---345:R-:W-:Y:S05]  /*3ef0*/  CALL.REL.NOINC `($__internal_2_$__cuda_sm10x_tcgen05_guardrail_trap_unallocated_columns_being_dealloced) ;  /* 0x0000006400847944 */ /* 0x038fea0003c00000 */
.L_x_83:
[----:B------:R-:W-:Y:S01]  /*3f00*/  NOP ;  /* 0x0000000000007918 */ /* 0x000fe20000000000 */
[----:B----4-:R-:W-:Y:S05]  /*3f10*/  EXIT ;  /* 0x000000000000794d */ /* 0x010fea0003800000 */
.L_x_54:
[----:B------:R-:W-:-:S09]  /*3f20*/  UISETP.NE.OR UP5, UPT, UR10, 0x3, !UP5 ;  /* 0x000000030a00788c */ /* 0x000fd2000efa5670 */
[----:B------:R-:W-:Y:S05]  /*3f30*/  BRA.U UP5, `(.L_x_84) ;  /* 0x0000001105787547 */ /* 0x000fea000b800000 */
[----:B------:R-:W1:Y:S01]  /*3f40*/  LDC R0, c[0x0][0xb30] ;  /* 0x0002cc00ff007b82 */ /* 0x000e620000000800 */
[----:B------:R-:W2:Y:S01]  /*3f50*/  LDCU.64 UR8, c[0x0][0x888] ;  /* 0x00011100ff0877ac */ /* 0x000ea20008000a00 */
[----:B------:R-:W-:Y:S02]  /*3f60*/  HFMA2 R29, -RZ, RZ, 0, 0 ;  /* 0x00000000ff1d7431 */ /* 0x000fe400000001ff */
[----:B------:R-:W-:Y:S01]  /*3f70*/  IMAD.MOV.U32 R31, RZ, RZ, 0x1 ;  /* 0x00000001ff1f7424 */ /* 0x000fe200078e00ff */
[----:B------:R-:W-:Y:S01]  /*3f80*/  MOV R23, 0x1000 ;  /* 0x0000100000177802 */ /* 0x000fe20000000f00 */
[----:B------:R-:W3:Y:S01]  /*3f90*/  LDCU.64 UR4, c[0x0][0x890] ;  /* 0x00011200ff0477ac */ /* 0x000ee20008000a00 */
[----:B------:R-:W-:Y:S01]  /*3fa0*/  IMAD.MOV.U32 R30, RZ, RZ, RZ ;  /* 0x000000ffff1e7224 */ /* 0x000fe200078e00ff */
[----:B------:R-:W4:Y:S01]  /*3fb0*/  LDC R19, c[0x0][0x370] ;  /* 0x0000dc00ff137b82 */ /* 0x000f220000000800 */
[----:B------:R-:W-:Y:S01]  /*3fc0*/  UMOV UR7, 0x400 ;  /* 0x0000040000077882 */ /* 0x000fe20000000000 */
[----:B------:R-:W-:-:S02]  /*3fd0*/  UPLOP3.LUT UP1, UPT, UPT, UPT, UPT, 0x40, 0x4 ;  /* 0x000000000004789c */ /* 0x000fc40003f2e870 */
[----:B------:R-:W-:-:S04]  /*3fe0*/  ULEA UR7, UR37, UR7, 0x18 ;  /* 0x0000000725077291 */ /* 0x000fc8000f8ec0ff */
[----:B------:R-:W4:Y:S01]  /*3ff0*/  LDC R2, c[0x0][0xb0c] ;  /* 0x0002c300ff027b82 */ /* 0x000f220000000800 */
[----:B------:R-:W-:Y:S02]  /*4000*/  UIADD3 UR13, UPT, UPT, UR7, 0x48, URZ ;  /* 0x00000048070d7890 */ /* 0x000fe4000fffe0ff */
[----:B--2---:R-:W-:Y:S02]  /*4010*/  UISETP.NE.U32.AND UP3, UPT, UR8, URZ, UPT ;  /* 0x000000ff0800728c */ /* 0x004fe4000bf65070 */
[----:B------:R-:W-:Y:S02]  /*4020*/  UIADD3 UR41, UPT, UPT, UR7, 0x30, URZ ;  /* 0x0000003007297890 */ /* 0x000fe4000fffe0ff */
[----:B---3--:R-:W-:Y:S01]  /*4030*/  UISETP.NE.U32.AND UP4, UPT, UR4, URZ, UPT ;  /* 0x000000ff0400728c */ /* 0x008fe2000bf85070 */
[----:B------:R-:W2:Y:S01]  /*4040*/  LDC R18, c[0x0][0xb20] ;  /* 0x0002c800ff127b82 */ /* 0x000ea20000000800 */
[----:B-1----:R-:W-:Y:S01]  /*4050*/  ISETP.NE.AND P1, PT, R0, 0x1, PT ;  /* 0x000000010000780c */ /* 0x002fe20003f25270 */
[----:B------:R-:W-:-:S02]  /*4060*/  UISETP.NE.AND.EX UP3, UPT, UR9, URZ, UPT, UP3 ;  /* 0x000000ff0900728c */ /* 0x000fc4000bf65330 */
[----:B------:R-:W-:Y:S02]  /*4070*/  UIADD3 UR33, UPT, UPT, UR7, 0x38, URZ ;  /* 0x0000003807217890 */ /* 0x000fe4000fffe0ff */
[----:B------:R-:W-:Y:S02]  /*4080*/  UIADD3 UR25, UPT, UPT, UR7, 0x40, URZ ;  /* 0x0000004007197890 */ /* 0x000fe4000fffe0ff */
[----:B------:R-:W1:Y:S01]  /*4090*/  LDC.64 R32, c[0x0][0x348] ;  /* 0x0000d200ff207b82 */ /* 0x000e620000000a00 */
[----:B------:R-:W-:Y:S02]  /*40a0*/  UPRMT UR13, UR37, 0x654, UR13 ;  /* 0x00000654250d7896 */ /* 0x000fe4000800000d */
[----:B------:R-:W-:-:S05]  /*40b0*/  UISETP.NE.AND.EX UP4, UPT, UR5, URZ, UPT, UP4 ;  /* 0x000000ff0500728c */ /* 0x000fca000bf85340 */
[----:B------:R-:W3:Y:S08]  /*40c0*/  LDC.64 R16, c[0x0][0xb10] ;  /* 0x0002c400ff107b82 */ /* 0x000ef00000000a00 */
[----:B------:R-:W1:Y:S08]  /*40d0*/  LDC.64 R6, c[0x0][0xb18] ;  /* 0x0002c600ff067b82 */ /* 0x000e700000000a00 */
[----:B------:R-:W1:Y:S08]  /*40e0*/  LDC.64 R4, c[0x0][0xb28] ;  /* 0x0002ca00ff047b82 */ /* 0x000e700000000a00 */
[----:B--2-4-:R-:W1:Y:S02]  /*40f0*/  LDC R22, c[0x0][0x374] ;  /* 0x0000dd00ff167b82 */ /* 0x014e640000000800 */
.L_x_95:
[C---:B------:R-:W-:Y:S02]  /*4100*/  LEA R0, R30.reuse, UR7, 0x3 ;  /* 0x000000071e007c11 */ /* 0x040fe4000f8e18ff */
[----:B------:R-:W-:Y:S02]  /*4110*/  SHF.L.U32 R3, R29, 0x1f, RZ ;  /* 0x0000001f1d037819 */ /* 0x000fe400000006ff */
[----:B------:R-:W-:Y:S02]  /*4120*/  LEA R24, R30, UR7, 0x4 ;  /* 0x000000071e187c11 */ /* 0x000fe4000f8e20ff */
[----:B--2---:R-:W2:Y:S02]  /*4130*/  SYNCS.PHASECHK.TRANS64.TRYWAIT P0, [R0+URZ+0x80], R3 ;  /* 0x00008003000075a7 */ /* 0x004ea400080011ff */
[----:B--2---:R-:W-:Y:S05]  /*4140*/  @!P0 BRA `(.L_x_85) ;  /* 0x0000005c008c8947 */ /* 0x004fea0003800000 */
.L_x_170:
[----:B------:R-:W-:Y:S01]  /*4150*/  ISETP.GE.AND P0, PT, R40, 0x1, PT ;  /* 0x000000012800780c */ /* 0x000fe20003f06270 */
[----:B------:R-:W4:Y:S01]  /*4160*/  LDS.128 R24, [R24+0x110] ;  /* 0x0001100018187984 */ /* 0x000f220000000c00 */
[----:B--2---:R-:W-:Y:S01]  /*4170*/  VIADD R0, R0, 0x90 ;  /* 0x0000009000007836 */ /* 0x004fe20000000000 */
[----:B------:R-:W-:Y:S01]  /*4180*/  @!PT LDS RZ, [RZ] ;  /* 0x00000000fffff984 */ /* 0x000fe20000000800 */
[----:B------:R-:W-:Y:S01]  /*4190*/  @!PT LDS RZ, [RZ] ;  /* 0x00000000fffff984 */ /* 0x000fe20000000800 */
[----:B------:R-:W-:Y:S01]  /*41a0*/  @!PT LDS RZ, [RZ] ;  /* 0x00000000fffff984 */ /* 0x000fe20000000800 */
[----:B------:R-:W-:Y:S01]  /*41b0*/  @!PT LDS RZ, [RZ] ;  /* 0x00000000fffff984 */ /* 0x000fe20000000800 */
[----:B------:R2:W-:Y:S06]  /*41c0*/  MEMBAR.ALL.CTA ;  /* 0x0000000000007992 */ /* 0x0005ec0000008000 */
[----:B--2---:R-:W2:Y:S01]  /*41d0*/  FENCE.VIEW.ASYNC.S ;  /* 0x00000000000073c6 */ /* 0x004ea20000000000 */
[----:B------:R-:W-:Y:S04]  /*41e0*/  PRMT R0, RZ, 0x654, R0 ;  /* 0x00000654ff007816 */ /* 0x000fe80000000000 */
[----:B--2---:R2:W-:Y:S01]  /*41f0*/  SYNCS.ARRIVE.TRANS64.RED.A1T0 RZ, [R0+URZ], RZ ;  /* 0x000000ff00ff79a7 */ /* 0x0045e200081004ff */
[----:B----4-:R-:W-:Y:S11]  /*4200*/  LOP3.LUT P3, RZ, R26, 0x1, RZ, 0xc0, !PT ;  /* 0x000000011aff7812 */ /* 0x010ff6000786c0ff */
[----:B------:R-:W-:Y:S02]  /*4210*/  @!UPT UIADD3 URZ, UPT, UPT, URZ, URZ, URZ ;  /* 0x000000fffffff290 */ /* 0x000fe4000fffe0ff */
[----:B------:R-:W-:Y:S02]  /*4220*/  @P3 MOV R13, R24 ;  /* 0x00000018000d3202 */ /* 0x000fe40000000f00 */
[----:B------:R-:W-:Y:S01]  /*4230*/  @P3 LOP3.LUT R8, R25, 0xffff, RZ, 0xc0, !PT ;  /* 0x0000ffff19083812 */ /* 0x000fe200078ec0ff */
[----:B--2---:R-:W-:Y:S06]  /*4240*/  @!P0 BRA `(.L_x_86) ;  /* 0x0000000000a48947 */ /* 0x004fec0003800000 */
[----:B-1----:R-:W-:Y:S01]  /*4250*/  IMAD.HI.U32 R35, R22, R7, RZ ;  /* 0x0000000716237227 */ /* 0x002fe200078e00ff */
[----:B------:R-:W-:Y:S02]  /*4260*/  ISETP.NE.AND P0, PT, R6, 0x1, PT ;  /* 0x000000010600780c */ /* 0x000fe40003f05270 */
[----:B------:R-:W-:Y:S01]  /*4270*/  ISETP.NE.AND P2, PT, R40, 0x1, PT ;  /* 0x000000012800780c */ /* 0x000fe20003f45270 */
[----:B---3--:R-:W-:Y:S01]  /*4280*/  IMAD.HI.U32 R34, R19, R16, RZ ;  /* 0x0000001013227227 */ /* 0x008fe200078e00ff */
[----:B------:R-:W-:Y:S02]  /*4290*/  SHF.R.U32.HI R35, RZ, R18, R35 ;  /* 0x00000012ff237219 */ /* 0x000fe40000011623 */
[----:B------:R-:W-:Y:S01]  /*42a0*/  ISETP.NE.AND P4, PT, R2, 0x1, PT ;  /* 0x000000010200780c */ /* 0x000fe20003f85270 */
[----:B------:R-:W-:Y:S01]  /*42b0*/  IMAD.HI.U32 R36, R13, R16, RZ ;  /* 0x000000100d247227 */ /* 0x000fe200078e00ff */
[----:B------:R-:W-:Y:S02]  /*42c0*/  SHF.R.U32.HI R34, RZ, R17, R34 ;  /* 0x00000011ff227219 */ /* 0x000fe40000011622 */
[----:B------:R-:W-:Y:S01]  /*42d0*/  SEL R3, R22, R35, !P0 ;  /* 0x0000002316037207 */ /* 0x000fe20004000000 */
[C---:B------:R-:W-:Y:S01]  /*42e0*/  IMAD.HI.U32 R35, R8.reuse, R7, RZ ;  /* 0x0000000708237227 */ /* 0x040fe200078e00ff */
[----:B------:R-:W-:Y:S02]  /*42f0*/  SEL R11, R19, R34, !P4 ;  /* 0x00000022130b7207 */ /* 0x000fe40006000000 */
[----:B------:R-:W-:Y:S01]  /*4300*/  SHF.R.U32.HI R36, RZ, R17, R36 ;  /* 0x00000011ff247219 */ /* 0x000fe20000011624 */
[----:B------:R-:W-:Y:S01]  /*4310*/  IMAD.HI.U32 R38, R3, R4, RZ ;  /* 0x0000000403267227 */ /* 0x000fe200078e00ff */
[----:B------:R-:W-:Y:S03]  /*4320*/  SHF.R.U32.HI R35, RZ, R18, R35 ;  /* 0x00000012ff237219 */ /* 0x000fe60000011623 */
[----:B------:R-:W-:Y:S01]  /*4330*/  IMAD.HI.U32 R34, R11, R4, RZ ;  /* 0x000000040b227227 */ /* 0x000fe200078e00ff */
[----:B------:R-:W-:Y:S02]  /*4340*/  @P2 SHF.R.U32.HI R3, RZ, R5, R38 ;  /* 0x00000005ff032219 */ /* 0x000fe40000011626 */
[----:B------:R-:W-:Y:S02]  /*4350*/  SEL R9, R8, R35, !P0 ;  /* 0x0000002308097207 */ /* 0x000fe40004000000 */
[----:B------:R-:W-:Y:S01]  /*4360*/  @P2 SHF.R.U32.HI R11, RZ, R5, R34 ;  /* 0x00000005ff0b2219 */ /* 0x000fe20000011622 */
[C---:B------:R-:W-:Y:S01]  /*4370*/  IMAD R10, R40.reuse, R3, RZ ;  /* 0x00000003280a7224 */ /* 0x040fe200078e02ff */
[----:B------:R-:W-:Y:S01]  /*4380*/  SEL R3, R13, R36, !P4 ;  /* 0x000000240d037207 */ /* 0x000fe20006000000 */
[C---:B------:R-:W-:Y:S03]  /*4390*/  IMAD.HI.U32 R14, R9.reuse, R4, RZ ;  /* 0x00000004090e7227 */ /* 0x040fe600078e00ff */
[----:B------:R-:W-:Y:S01]  /*43a0*/  ISETP.GE.AND P0, PT, R9, R10, PT ;  /* 0x0000000a0900720c */ /* 0x000fe20003f06270 */
[C---:B------:R-:W-:Y:S01]  /*43b0*/  IMAD R12, R40.reuse, R11, RZ ;  /* 0x0000000b280c7224 */ /* 0x040fe200078e02ff */
[-C--:B------:R-:W-:Y:S04]  /*43c0*/  SHF.R.U32.HI R14, RZ, R5.reuse, R14 ;  /* 0x00000005ff0e7219 */ /* 0x080fe8000001160e */
[----:B------:R-:W-:Y:S02]  /*43d0*/  ISETP.GE.OR P0, PT, R3, R12, P0 ;  /* 0x0000000c0300720c */ /* 0x000fe40000706670 */
[----:B------:R-:W-:Y:S05]  /*43e0*/  SEL R15, R9, R14, !P2 ;  /* 0x0000000e090f7207 */ /* 0x000fea0005000000 */
[----:B------:R-:W-:Y:S04]  /*43f0*/  IMAD.MOV R14, RZ, RZ, -R15 ;  /* 0x000000ffff0e7224 */ /* 0x000fe800078e0a0f */
[----:B------:R-:W-:Y:S02]  /*4400*/  IMAD R14, R40, R14, R9 ;  /* 0x0000000e280e7224 */ /* 0x000fe400078e0209 */
[C---:B------:R-:W-:Y:S05]  /*4410*/  @!P0 IMAD.HI.U32 R10, R3.reuse, R4, RZ ;  /* 0x00000004030a8227 */ /* 0x040fea00078e00ff */
[----:B------:R-:W-:Y:S04]  /*4420*/  @!P0 SHF.R.U32.HI R10, RZ, R5, R10 ;  /* 0x00000005ff0a8219 */ /* 0x000fe8000001160a */
[----:B------:R-:W-:Y:S01]  /*4430*/  @!P0 SEL R0, R3, R10, !P2 ;  /* 0x0000000a03008207 */ /* 0x000fe20005000000 */
[----:B------:R-:W-:Y:S03]  /*4440*/  IMAD.MOV R10, RZ, RZ, -R3 ;  /* 0x000000ffff0a7224 */ /* 0x000fe600078e0a03 */
[----:B------:R-:W-:Y:S01]  /*4450*/  @!P0 IADD3 R15, PT, PT, R15, -R0, RZ ;  /* 0x800000000f0f8210 */ /* 0x000fe20007ffe0ff */
[----:B------:R-:W-:Y:S01]  /*4460*/  @!P0 IMAD R0, R11, R14, R0 ;  /* 0x0000000e0b008224 */ /* 0x000fe200078e0200 */
[----:B------:R-:W-:Y:S01]  /*4470*/  IADD3 R11, PT, PT, -R9, RZ, RZ ;  /* 0x000000ff090b7210 */ /* 0x000fe20007ffe1ff */
[----:B------:R-:W-:Y:S02]  /*4480*/  IMAD R13, R2, R10, R13 ;  /* 0x0000000a020d7224 */ /* 0x000fe400078e020d */
[----:B------:R-:W-:Y:S02]  /*4490*/  @!P0 IMAD R9, R15, R40, R3 ;  /* 0x000000280f098224 */ /* 0x000fe400078e0203 */
[----:B------:R-:W-:Y:S02]  /*44a0*/  @!P0 IMAD.MOV.U32 R3, RZ, RZ, R0 ;  /* 0x000000ffff038224 */ /* 0x000fe400078e0000 */
[----:B------:R-:W-:Y:S02]  /*44b0*/  IMAD R8, R6, R11, R8 ;  /* 0x0000000b06087224 */ /* 0x000fe400078e0208 */
[----:B------:R-:W-:Y:S02]  /*44c0*/  IMAD R13, R3, R2, R13 ;  /* 0x00000002030d7224 */ /* 0x000fe400078e020d */
[----:B------:R-:W-:Y:S02]  /*44d0*/  IMAD R8, R9, R6, R8 ;  /* 0x0000000609087224 */ /* 0x000fe400078e0208 */
.L_x_86:
[----:B------:R-:W-:Y:S05]  /*44e0*/  BRA.U UP1, `(.L_x_87) ;  /* 0x0000000101107547 */ /* 0x000fea000b800000 */
[----:B------:R-:W-:Y:S04]  /*44f0*/  MOV R0, UR6 ;  /* 0x0000000600007c02 */ /* 0x000fe80008000f00 */
[----:B------:R-:W-:Y:S04]  /*4500*/  SHF.L.U32 R3, R0, 0x1f, RZ ;  /* 0x0000001f00037819 */ /* 0x000fe800000006ff */
[----:B------:R-:W2:Y:S02]  /*4510*/  SYNCS.PHASECHK.TRANS64.TRYWAIT P0, [UR7+0x78], R3 ;  /* 0x00007803ff0075a7 */ /* 0x000ea40008001107 */
[----:B--2---:R-:W-:Y:S05]  /*4520*/  @!P0 BRA `(.L_x_88) ;  /* 0x0000005800a88947 */ /* 0x004fea0003800000 */
.L_x_87:
[----:B------:R-:W-:Y:S02]  /*4530*/  R2UR UR42, R20 ;  /* 0x00000000142a72ca */ /* 0x000fe400000e0000 */
[----:B------:R-:W-:Y:S02]  /*4540*/  R2UR UR43, R21 ;  /* 0x00000000152b72ca */ /* 0x000fe400000e0000 */
[----:B------:R-:W-:Y:S02]  /*4550*/  ISETP.NE.U32.AND P2, PT, RZ, UR4, PT ;  /* 0x00000004ff007c0c */ /* 0x000fe4000bf45070 */
[----:B------:R-:W-:Y:S02]  /*4560*/  SHF.L.U32 R12, R31, 0x1f, RZ ;  /* 0x0000001f1f0c7819 */ /* 0x000fe400000006ff */
[----:B------:R-:W-:Y:S05]  /*4570*/  ISETP.NE.AND.EX P2, PT, RZ, UR5, PT, P2 ;  /* 0x00000005ff007c0c */ /* 0x000fea000bf45320 */
[----:B------:R-:W-:Y:S02]  /*4580*/  USHF.L.U32 UR42, UR42, 0x8, URZ ;  /* 0x000000082a2a7899 */ /* 0x000fe400080006ff */
[----:B------:R-:W-:Y:S01]  /*4590*/  USHF.L.U32 UR43, UR43, 0x6, URZ ;  /* 0x000000062b2b7899 */ /* 0x000fe200080006ff */
[----:B------:R-:W-:Y:S11]  /*45a0*/  BRA.U !UP4, `(.L_x_89) ;  /* 0x000000010c347547 */ /* 0x000ff6000b800000 */
[----:B------:R-:W-:Y:S01]  /*45b0*/  UPLOP3.LUT UP0, UPT, UPT, UPT, UP3, 0x80, 0x8 ;  /* 0x000000000008789c */ /* 0x000fe20003f0f030 */
[----:B--2---:R-:W-:Y:S02]  /*45c0*/  HFMA2 R0, -RZ, RZ, 0, 5.9604644775390625e-08 ;  /* 0x00000001ff007431 */ /* 0x004fe400000001ff */
[----:B------:R-:W-:Y:S03]  /*45d0*/  IMAD.MOV.U32 R91, RZ, RZ, 0x1 ;  /* 0x00000001ff5b7424 */ /* 0x000fe600078e00ff */
[----:B------:R-:W-:Y:S05]  /*45e0*/  PLOP3.LUT P0, PT, PT, PT, UP0, 0x80, 0x8 ;  /* 0x000000000008781c */ /* 0x000fea0003f0f008 */
[----:B------:R-:W2:Y:S01]  /*45f0*/  @UP0 LDCU.64 UR10, c[0x0][0x888] ;  /* 0x00011100ff0a07ac */ /* 0x000ea20008000a00 */
[----:B------:R-:W-:Y:S07]  /*4600*/  @UP0 UIMAD UR8, UR36, UR4, URZ ;  /* 0x00000004240802a4 */ /* 0x000fee000f8e02ff */
[----:B------:R-:W-:Y:S01]  /*4610*/  @!P0 PRMT R91, R0, 0x7610, R91 ;  /* 0x00007610005b8816 */ /* 0x000fe2000000005b */
[----:B--2---:R-:W-:Y:S03]  /*4620*/  @UP0 UIMAD.WIDE UR10, UR8, 0x4, UR10 ;  /* 0x00000004080a08a5 */ /* 0x004fe6000f8e020a */
[----:B------:R-:W2:Y:S03]  /*4630*/  @!UP0 LDCU UR8, c[0x0][0x880] ;  /* 0x00011000ff0887ac */ /* 0x000ea60008000800 */
[----:B------:R-:W-:Y:S01]  /*4640*/  IMAD.U32 R10, RZ, RZ, UR10 ;  /* 0x0000000aff0a7e24 */ /* 0x000fe2000f8e00ff */
[----:B------:R-:W-:Y:S05]  /*4650*/  MOV R11, UR11 ;  /* 0x0000000b000b7c02 */ /* 0x000fea0008000f00 */
[----:B-----5:R4:W5:Y:S02]  /*4660*/  @P0 LDG.E R50, desc[UR46][R10.64] ;  /* 0x0000002e0a320981 */ /* 0x020964000c1e1900 */
[----:B--2-4-:R-:W-:Y:S07]  /*4670*/  @!P0 IMAD.U32 R50, RZ, RZ, UR8 ;  /* 0x00000008ff328e24 */ /* 0x014fee000f8e00ff */
.L_x_89:
[----:B-----5:R-:W-:Y:S01]  /*4680*/  @!P2 ISETP.EQ.AND P0, PT, R50, RZ, PT ;  /* 0x000000ff3200a20c */ /* 0x020fe20003f02270 */
[----:B------:R-:W-:Y:S01]  /*4690*/  @!UPT UIADD3 URZ, UPT, UPT, URZ, URZ, URZ ;  /* 0x000000fffffff290 */ /* 0x000fe2000fffe0ff */
[----:B------:R-:W-:Y:S11]  /*46a0*/  @!P2 BRA `(.L_x_90) ;  /* 0x000000000014a947 */ /* 0x000ff60003800000 */
[----:B------:R-:W-:Y:S02]  /*46b0*/  LOP3.LUT P2, RZ, R91, 0xff, RZ, 0xc0, !PT ;  /* 0x000000ff5bff7812 */ /* 0x000fe4000784c0ff */
[----:B------:R-:W-:Y:S04]  /*46c0*/  PLOP3.LUT P0, PT, PT, PT, UP0, 0x80, 0x8 ;  /* 0x000000000008781c */ /* 0x000fe80003f0f008 */
[----:B------:R-:W-:Y:S07]  /*46d0*/  PLOP3.LUT P0, PT, P0, PT, PT, 0x8, 0x80 ;  /* 0x000000000080781c */ /* 0x000fee000070e170 */
[----:B------:R-:W-:Y:S11]  /*46e0*/  @P2 ISETP.EQ.AND P0, PT, R50, RZ, PT ;  /* 0x000000ff3200220c */ /* 0x000ff60003f02270 */
[----:B------:R-:W-:Y:S02]  /*46f0*/  @!UPT UIADD3 URZ, UPT, UPT, URZ, URZ, URZ ;  /* 0x000000fffffff290 */ /* 0x000fe4000fffe0ff */
.L_x_90:
[----:B------:R-:W4:Y:S01]  /*4700*/  SYNCS.PHASECHK.TRANS64.TRYWAIT P2, [UR7+0x50], R12 ;  /* 0x0000500cff0075a7 */ /* 0x000f220008041107 */
[----:B------:R-:W-:Y:S04]  /*4710*/  ELECT P4, URZ, PT ;  /* 0x0000000000ff782f */ /* 0x000fe80003880000 */
[----:B------:R-:W-:Y:S11]  /*4720*/  PLOP3.LUT P4, PT, P0, P4, PT, 0xf2, 0x2f ;  /* 0x00000000002f781c */ /* 0x000ff60000789e72 */
[----:B------:R-:W-:Y:S02]  /*4730*/  @!UPT UIADD3 URZ, UPT, UPT, URZ, URZ, URZ ;  /* 0x000000fffffff290 */ /* 0x000fe4000fffe0ff */
[----:B-1----:R-:W-:Y:S05]  /*4740*/  @!P4 IADD3 R9, P0, PT, R32, 0x580, RZ ;  /* 0x000005802009c810 */ /* 0x002fea0007f1e0ff */
[----:B--2---:R-:W-:Y:S01]  /*4750*/  @!P4 IMAD.X R0, RZ, RZ, R33, P0 ;  /* 0x000000ffff00c224 */ /* 0x004fe200000e0621 */
[----:B----4-:R-:W-:Y:S07]  /*4760*/  @!P2 BRA `(.L_x_91) ;  /* 0x000000580030a947 */ /* 0x010fee0003800000 */
.L_x_173:
[----:B------:R-:W-:Y:S01]  /*4770*/  @!P4 R2UR UR9, R9 ;  /* 0x000000000909c2ca */ /* 0x000fe200000e0000 */
[----:B------:R-:W-:Y:S01]  /*4780*/  VOTEU.ALL UP1, P4 ;  /* 0x0000000000ff7886 */ /* 0x000fe20002020000 */
[----:B------:R-:W-:Y:S01]  /*4790*/  @!P4 R2UR UR8, R0 ;  /* 0x000000000008c2ca */ /* 0x000fe200000e0000 */
[----:B------:R-:W-:Y:S01]  /*47a0*/  VOTEU.ALL UP2, P4 ;  /* 0x0000000000ff7886 */ /* 0x000fe20002040000 */
[----:B------:R-:W-:Y:S01]  /*47b0*/  UMOV UR16, 0x0 ;  /* 0x0000000000107882 */ /* 0x000fe20000000000 */
[----:B------:R-:W-:Y:S01]  /*47c0*/  UMOV UR17, 0x10000000 ;  /* 0x1000000000117882 */ /* 0x000fe20000000000 */
[----:B------:R-:W-:Y:S01]  /*47d0*/  @!UP1 UIADD3 UR40, UPT, UPT, UR7, 0x200, URZ ;  /* 0x0000020007289890 */ /* 0x000fe2000fffe0ff */
[----:B------:R-:W-:Y:S01]  /*47e0*/  @!P4 IMAD.MOV.U32 R0, RZ, RZ, 0x1000 ;  /* 0x00001000ff00c424 */ /* 0x000fe200078e00ff */
[----:B------:R-:W-:Y:S01]  /*47f0*/  UMOV UR44, UR36 ;  /* 0x00000024002c7c82 */ /* 0x000fe20008000000 */
[----:B------:R-:W-:Y:S01]  /*4800*/  @!UP1 UIADD3 UR10, UPT, UPT, UR42, 0x80, URZ ;  /* 0x000000802a0a9890 */ /* 0x000fe2000fffe0ff */
[----:B------:R-:W-:Y:S01]  /*4810*/  @!P4 IADD3 R9, P0, PT, R32, 0x580, RZ ;  /* 0x000005802009c810 */ /* 0x000fe20007f1e0ff */
[----:B------:R-:W-:Y:S01]  /*4820*/  UMOV UR11, UR43 ;  /* 0x0000002b000b7c82 */ /* 0x000fe20008000000 */
[----:B------:R-:W-:Y:S01]  /*4830*/  UMOV UR12, UR36 ;  /* 0x00000024000c7c82 */ /* 0x000fe20008000000 */
[----:B------:R-:W-:Y:S01]  /*4840*/  IMAD.U32 R10, RZ, RZ, UR9 ;  /* 0x00000009ff0a7e24 */ /* 0x000fe2000f8e00ff */
[----:B------:R-:W-:Y:S01]  /*4850*/  UMOV UR9, UR41 ;  /* 0x0000002900097c82 */ /* 0x000fe20008000000 */
[----:B------:R-:W-:Y:S01]  /*4860*/  IMAD.U32 R11, RZ, RZ, UR8 ;  /* 0x00000008ff0b7e24 */ /* 0x000fe2000f8e00ff */
[----:B------:R-:W-:Y:S02]  /*4870*/  @!UP1 UIADD3 UR8, UPT, UPT, UR7, 0xa00, URZ ;  /* 0x00000a0007089890 */ /* 0x000fe4000fffe0ff */
[----:B------:R-:W-:Y:S01]  /*4880*/  @!P4 R2UR UR18, R10 ;  /* 0x000000000a12c2ca */ /* 0x000fe200000e0000 */
[----:B------:R-:W-:Y:S01]  /*4890*/  VOTEU.ALL UP1, P4 ;  /* 0x0000000000ff7886 */ /* 0x000fe20002020000 */
[----:B------:R-:W-:Y:S01]  /*48a0*/  @!P4 R2UR UR19, R11 ;  /* 0x000000000b13c2ca */ /* 0x000fe200000e0000 */
[----:B------:R-:W-:Y:S11]  /*48b0*/  UPRMT UR14, UR37, 0x654, UR41 ;  /* 0x00000654250e7896 */ /* 0x000ff60008000029 */
[----:B------:R-:W-:Y:S01]  /*48c0*/  @!UPT UIADD3 URZ, UPT, UPT, URZ, URZ, URZ ;  /* 0x000000fffffff290 */ /* 0x000fe2000fffe0ff */
[----:B------:R2:W-:Y:S01]  /*48d0*/  @!UP2 UTMALDG.3D [UR40], [UR18], desc[UR16] ;  /* 0x000010281200a5b4 */ /* 0x0005e20008011000 */
[----:B------:R2:W-:Y:S01]  /*48e0*/  @!UP1 UTMALDG.3D [UR8], [UR18], desc[UR16] ;  /* 0x00001008120095b4 */ /* 0x0005e20008011000 */
[----:B------:R4:W-:Y:S01]  /*48f0*/  @!P4 SYNCS.ARRIVE.TRANS64.RED.A0TR RZ, [UR7+0x30], R0 ;  /* 0x00003000ffffc9a7 */ /* 0x0009e20008300407 */
[----:B------:R-:W-:Y:S01]  /*4900*/  SYNCS.ARRIVE.TRANS64.RED.A1T0 RZ, [UR14], RZ ;  /* 0x000000ffffff79a7 */ /* 0x000fe2000810040e */
[----:B----4-:R-:W-:Y:S01]  /*4910*/  @!P4 IMAD.X R0, RZ, RZ, R33, P0 ;  /* 0x000000ffff00c224 */ /* 0x010fe200000e0621 */
[----:B------:R-:W4:Y:S02]  /*4920*/  SYNCS.PHASECHK.TRANS64.TRYWAIT P2, [UR7+0x58], R12 ;  /* 0x0000580cff0075a7 */ /* 0x000f240008041107 */
[----:B--2-4-:R-:W-:Y:S05]  /*4930*/  @!P2 BRA `(.L_x_92) ;  /* 0x0000005400d4a947 */ /* 0x014fea0003800000 */
.L_x_175:
        /* <DEDUP_REMOVED lines=8> */
[----:B------:R-:W-:Y:S01]  /*49c0*/  @!UP1 UIADD3 UR32, UPT, UPT, UR7, 0x1200, URZ ;  /* 0x0000120007209890 */ /* 0x000fe2000fffe0ff */
[----:B------:R-:W-:Y:S01]  /*49d0*/  @!P4 IADD3 R21, P0, PT, R32, 0x580, RZ ;  /* 0x000005802015c810 */ /* 0x000fe20007f1e0ff */
[----:B------:R-:W-:Y:S01]  /*49e0*/  UMOV UR35, UR43 ;  /* 0x0000002b00237c82 */ /* 0x000fe20008000000 */
[----:B------:R-:W-:Y:S02]  /*49f0*/  @!UP1 UIADD3 UR10, UPT, UPT, UR42, 0xa0, URZ ;  /* 0x000000a02a0a9890 */ /* 0x000fe4000fffe0ff */
[----:B------:R-:W-:Y:S01]  /*4a00*/  IMAD.U32 R10, RZ, RZ, UR9 ;  /* 0x00000009ff0a7e24 */ /* 0x000fe2000f8e00ff */
[----:B------:R-:W-:Y:S01]  /*4a10*/  UMOV UR9, UR33 ;  /* 0x0000002100097c82 */ /* 0x000fe20008000000 */
[----:B------:R-:W-:Y:S01]  /*4a20*/  IMAD.U32 R11, RZ, RZ, UR8 ;  /* 0x00000008ff0b7e24 */ /* 0x000fe2000f8e00ff */
[----:B------:R-:W-:Y:S01]  /*4a30*/  @!UP1 UIADD3 UR8, UPT, UPT, UR7, 0x1a00, URZ ;  /* 0x00001a0007089890 */ /* 0x000fe2000fffe0ff */
[----:B------:R-:W-:Y:S01]  /*4a40*/  @!P4 IMAD.X R20, RZ, RZ, R33, P0 ;  /* 0x000000ffff14c224 */ /* 0x000fe200000e0621 */
[----:B------:R-:W-:Y:S01]  /*4a50*/  @!P4 R2UR UR18, R10 ;  /* 0x000000000a12c2ca */ /* 0x000fe200000e0000 */
[----:B------:R-:W-:Y:S01]  /*4a60*/  VOTEU.ALL UP1, P4 ;  /* 0x0000000000ff7886 */ /* 0x000fe20002020000 */
[----:B------:R-:W-:Y:S01]  /*4a70*/  @!P4 R2UR UR19, R11 ;  /* 0x000000000b13c2ca */ /* 0x000fe200000e0000 */
[----:B------:R-:W-:Y:S01]  /*4a80*/  UMOV UR11, UR43 ;  /* 0x0000002b000b7c82 */ /* 0x000fe20008000000 */
[----:B------:R-:W-:Y:S01]  /*4a90*/  UMOV UR12, UR36 ;  /* 0x00000024000c7c82 */ /* 0x000fe20008000000 */
[----:B------:R-:W-:Y:S10]  /*4aa0*/  UPRMT UR14, UR37, 0x654, UR33 ;  /* 0x00000654250e7896 */ /* 0x000ff40008000021 */
[----:B------:R2:W-:Y:S01]  /*4ab0*/  @!UP2 UTMALDG.3D [UR32], [UR18], desc[UR16] ;  /* 0x000010201200a5b4 */ /* 0x0005e20008011000 */
[----:B------:R2:W-:Y:S01]  /*4ac0*/  @!UP1 UTMALDG.3D [UR8], [UR18], desc[UR16] ;  /* 0x00001008120095b4 */ /* 0x0005e20008011000 */
[----:B------:R2:W-:Y:S01]  /*4ad0*/  @!P4 SYNCS.ARRIVE.TRANS64.RED.A0TR RZ, [UR7+0x38], R0 ;  /* 0x00003800ffffc9a7 */ /* 0x0005e20008300407 */
[----:B------:R-:W-:Y:S01]  /*4ae0*/  SYNCS.ARRIVE.TRANS64.RED.A1T0 RZ, [UR14], RZ ;  /* 0x000000ffffff79a7 */ /* 0x000fe2000810040e */
[----:B------:R-:W4:Y:S02]  /*4af0*/  SYNCS.PHASECHK.TRANS64.TRYWAIT P2, [UR7+0x60], R12 ;  /* 0x0000600cff0075a7 */ /* 0x000f240008041107 */
[----:B--2-4-:R-:W-:Y:S05]  /*4b00*/  @!P2 BRA `(.L_x_93) ;  /* 0x000000540078a947 */ /* 0x014fea0003800000 */
.L_x_177:
[----:B------:R-:W2:Y:S01]  /*4b10*/  LDC.64 R14, c[0x0][0xb10] ;  /* 0x0002c400ff0e7b82 */ /* 0x000ea20000000a00 */
[----:B------:R-:W-:Y:S01]  /*4b20*/  @!P4 R2UR UR9, R21 ;  /* 0x000000001509c2ca */ /* 0x000fe200000e0000 */
[----:B------:R-:W-:Y:S01]  /*4b30*/  VOTEU.ALL UP1, P4 ;  /* 0x0000000000ff7886 */ /* 0x000fe20002020000 */
[----:B------:R-:W-:Y:S01]  /*4b40*/  @!P4 R2UR UR8, R20 ;  /* 0x000000001408c2ca */ /* 0x000fe200000e0000 */
[----:B------:R-:W-:Y:S01]  /*4b50*/  VOTEU.ALL UP2, P4 ;  /* 0x0000000000ff7886 */ /* 0x000fe20002040000 */
[----:B------:R-:W-:Y:S03]  /*4b60*/  UMOV UR16, 0x0 ;  /* 0x0000000000107882 */ /* 0x000fe60000000000 */
[----:B------:R-:W4:Y:S01]  /*4b70*/  LDC.64 R10, c[0x0][0xb18] ;  /* 0x0002c600ff0a7b82 */ /* 0x000f220000000a00 */
[----:B------:R-:W-:Y:S01]  /*4b80*/  @!UP1 UIADD3 UR26, UPT, UPT, UR42, 0x40, URZ ;  /* 0x000000402a1a9890 */ /* 0x000fe2000fffe0ff */
[----:B------:R-:W-:Y:S01]  /*4b90*/  @P3 SHF.R.U32.HI R28, RZ, 0x10, R25 ;  /* 0x00000010ff1c3819 */ /* 0x000fe20000011619 */
[----:B------:R-:W-:Y:S01]  /*4ba0*/  @!UP1 UIADD3 UR24, UPT, UPT, UR7, 0x2200, URZ ;  /* 0x0000220007189890 */ /* 0x000fe2000fffe0ff */
[----:B------:R-:W-:Y:S01]  /*4bb0*/  VIADD R30, R30, 0x1 ;  /* 0x000000011e1e7836 */ /* 0x000fe20000000000 */
[----:B------:R-:W-:Y:S03]  /*4bc0*/  UMOV UR17, 0x10000000 ;  /* 0x1000000000117882 */ /* 0x000fe60000000000 */
[----:B------:R-:W5:Y:S01]  /*4bd0*/  @!P1 LDC R0, c[0x0][0xb20] ;  /* 0x0002c800ff009b82 */ /* 0x000f620000000800 */
[----:B------:R-:W-:Y:S01]  /*4be0*/  UMOV UR27, UR43 ;  /* 0x0000002b001b7c82 */ /* 0x000fe20008000000 */
[----:B------:R-:W-:Y:S01]  /*4bf0*/  IMAD.U32 R20, RZ, RZ, UR9 ;  /* 0x00000009ff147e24 */ /* 0x000fe2000f8e00ff */
[----:B------:R-:W-:Y:S05]  /*4c00*/  UMOV UR28, UR36 ;  /* 0x00000024001c7c82 */ /* 0x000fea0008000000 */
[----:B-1----:R-:W1:Y:S01]  /*4c10*/  @!P1 LDC R3, c[0x0][0xb0c] ;  /* 0x0002c300ff039b82 */ /* 0x002e620000000800 */
[----:B------:R-:W-:Y:S01]  /*4c20*/  IMAD.U32 R21, RZ, RZ, UR8 ;  /* 0x00000008ff157e24 */ /* 0x000fe2000f8e00ff */
[----:B------:R-:W-:Y:S01]  /*4c30*/  @!UP1 UIADD3 UR10, UPT, UPT, UR42, 0xc0, URZ ;  /* 0x000000c02a0a9890 */ /* 0x000fe2000fffe0ff */
[----:B------:R-:W-:Y:S01]  /*4c40*/  @!P4 R2UR UR18, R20 ;  /* 0x000000001412c2ca */ /* 0x000fe200000e0000 */
[----:B------:R-:W-:Y:S01]  /*4c50*/  @!UP1 UIADD3 UR8, UPT, UPT, UR7, 0x2a00, URZ ;  /* 0x00002a0007089890 */ /* 0x000fe2000fffe0ff */
[----:B------:R-:W-:Y:S01]  /*4c60*/  @!P4 IMAD.MOV.U32 R20, RZ, RZ, 0x1000 ;  /* 0x00001000ff14c424 */ /* 0x000fe200078e00ff */
[----:B------:R-:W-:Y:S01]  /*4c70*/  @!P4 R2UR UR19, R21 ;  /* 0x000000001513c2ca */ /* 0x000fe200000e0000 */
[----:B------:R-:W-:Y:S01]  /*4c80*/  VOTEU.ALL UP1, P4 ;  /* 0x0000000000ff7886 */ /* 0x000fe20002020000 */
[----:B------:R-:W-:Y:S01]  /*4c90*/  UMOV UR9, UR25 ;  /* 0x0000001900097c82 */ /* 0x000fe20008000000 */
[----:B------:R-:W-:Y:S01]  /*4ca0*/  UMOV UR11, UR43 ;  /* 0x0000002b000b7c82 */ /* 0x000fe20008000000 */
[----:B------:R-:W-:Y:S01]  /*4cb0*/  UMOV UR12, UR36 ;  /* 0x00000024000c7c82 */ /* 0x000fe20008000000 */
[----:B------:R-:W-:Y:S08]  /*4cc0*/  UPRMT UR14, UR37, 0x654, UR25 ;  /* 0x00000654250e7896 */ /* 0x000ff00008000019 */
[----:B------:R1:W-:Y:S02]  /*4cd0*/  @!UP2 UTMALDG.3D [UR24], [UR18], desc[UR16] ;  /* 0x000010181200a5b4 */ /* 0x0003e40008011000 */
[----:B-1----:R-:W-:Y:S01]  /*4ce0*/  @!P1 ISETP.NE.AND P2, PT, R3, 0x1, PT ;  /* 0x000000010300980c */ /* 0x002fe20003f45270 */
[C---:B--2---:R-:W-:Y:S01]  /*4cf0*/  @!P1 IMAD.HI.U32 R14, R13.reuse, R14, RZ ;  /* 0x0000000e0d0e9227 */ /* 0x044fe200078e00ff */
[----:B----4-:R-:W-:Y:S01]  /*4d00*/  @!P1 ISETP.NE.AND P0, PT, R10, 0x1, PT ;  /* 0x000000010a00980c */ /* 0x010fe20003f05270 */
[----:B------:R1:W-:Y:S01]  /*4d10*/  @!UP1 UTMALDG.3D [UR8], [UR18], desc[UR16] ;  /* 0x00001008120095b4 */ /* 0x0003e20008011000 */
[----:B------:R1:W-:Y:S01]  /*4d20*/  @!P4 SYNCS.ARRIVE.TRANS64.RED.A0TR RZ, [UR7+0x40], R20 ;  /* 0x00004014ffffc9a7 */ /* 0x0003e20008300407 */
[C---:B------:R-:W-:Y:S01]  /*4d30*/  @!P1 IMAD.HI.U32 R11, R8.reuse, R11, RZ ;  /* 0x0000000b080b9227 */ /* 0x040fe200078e00ff */
[----:B------:R-:W-:Y:S04]  /*4d40*/  @!P1 SHF.R.U32.HI R14, RZ, R15, R14 ;  /* 0x0000000fff0e9219 */ /* 0x000fe8000001160e */
[----:B-----5:R-:W-:Y:S02]  /*4d50*/  @!P1 SHF.R.U32.HI R9, RZ, R0, R11 ;  /* 0x00000000ff099219 */ /* 0x020fe4000001160b */
[----:B------:R-:W-:Y:S02]  /*4d60*/  @!P1 SEL R14, R13, R14, !P2 ;  /* 0x0000000e0d0e9207 */ /* 0x000fe40005000000 */
[----:B------:R-:W-:Y:S05]  /*4d70*/  @!P1 SEL R9, R8, R9, !P0 ;  /* 0x0000000908099207 */ /* 0x000fea0004000000 */
[----:B------:R-:W-:Y:S01]  /*4d80*/  @!P1 IMAD.IADD R0, R9, 0x1, -R14 ;  /* 0x0000000109009824 */ /* 0x000fe200078e0a0e */
[----:B------:R-:W-:Y:S01]  /*4d90*/  SYNCS.ARRIVE.TRANS64.RED.A1T0 RZ, [UR14], RZ ;  /* 0x000000ffffff79a7 */ /* 0x000fe2000810040e */
[----:B------:R-:W-:Y:S02]  /*4da0*/  @!P1 IMAD.IADD R9, R14, 0x1, -R9 ;  /* 0x000000010e099824 */ /* 0x000fe400078e0a09 */
[----:B------:R-:W-:Y:S02]  /*4db0*/  @!P1 IMAD R13, R0, R3, R13 ;  /* 0x00000003000d9224 */ /* 0x000fe400078e020d */
[----:B------:R-:W-:Y:S01]  /*4dc0*/  @!P1 IMAD R8, R9, R10, R8 ;  /* 0x0000000a09089224 */ /* 0x000fe200078e0208 */
[----:B------:R-:W2:Y:S02]  /*4dd0*/  SYNCS.PHASECHK.TRANS64.TRYWAIT P5, [UR7+0x68], R12 ;  /* 0x0000680cff0075a7 */ /* 0x000ea400080a1107 */
[----:B-12---:R-:W-:Y:S05]  /*4de0*/  @!P5 BRA `(.L_x_94) ;  /* 0x0000005000d8d947 */ /* 0x006fea0003800000 */
.L_x_179:
[----:B-1----:R-:W-:Y:S01]  /*4df0*/  @!P4 IADD3 R3, P0, PT, R32, 0x580, RZ ;  /* 0x000005802003c810 */ /* 0x002fe20007f1e0ff */
[----:B------:R-:W-:Y:S01]  /*4e00*/  VOTEU.ALL UP1, P4 ;  /* 0x0000000000ff7886 */ /* 0x000fe20002020000 */
[----:B------:R-:W-:Y:S01]  /*4e10*/  VOTEU.ALL UP2, P4 ;  /* 0x0000000000ff7886 */ /* 0x000fe20002040000 */
[----:B------:R-:W-:Y:S01]  /*4e20*/  UMOV UR14, 0x0 ;  /* 0x00000000000e7882 */ /* 0x000fe20000000000 */
[----:B------:R-:W-:Y:S01]  /*4e30*/  @!P4 R2UR UR9, R3 ;  /* 0x000000000309c2ca */ /* 0x000fe200000e0000 */
[----:B------:R-:W-:Y:S01]  /*4e40*/  @!P4 IMAD.X R0, RZ, RZ, R33, P0 ;  /* 0x000000ffff00c224 */ /* 0x000fe200000e0621 */
[----:B------:R-:W-:Y:S01]  /*4e50*/  @!UP1 UIADD3 UR17, UPT, UPT, UR7, 0x48, URZ ;  /* 0x0000004807119890 */ /* 0x000fe2000fffe0ff */
[----:B------:R-:W-:Y:S01]  /*4e60*/  ISETP.NE.AND P0, PT, R30, 0x2, PT ;  /* 0x000000021e00780c */ /* 0x000fe20003f05270 */
[----:B------:R-:W-:Y:S01]  /*4e70*/  @!UP1 UIADD3 UR18, UPT, UPT, UR42, 0x60, URZ ;  /* 0x000000602a129890 */ /* 0x000fe2000fffe0ff */
[----:B------:R-:W-:Y:S01]  /*4e80*/  LOP3.LUT R31, R31, 0x1, RZ, 0x3c, !PT ;  /* 0x000000011f1f7812 */ /* 0x000fe200078e3cff */
[----:B------:R-:W-:Y:S01]  /*4e90*/  @!UP1 UIADD3 UR16, UPT, UPT, UR7, 0x3200, URZ ;  /* 0x0000320007109890 */ /* 0x000fe2000fffe0ff */
[----:B------:R-:W-:Y:S01]  /*4ea0*/  @!P4 R2UR UR8, R0 ;  /* 0x000000000008c2ca */ /* 0x000fe200000e0000 */
[----:B------:R-:W-:Y:S01]  /*4eb0*/  UMOV UR15, 0x10000000 ;  /* 0x10000000000f7882 */ /* 0x000fe20000000000 */
[----:B------:R-:W-:Y:S01]  /*4ec0*/  UMOV UR19, UR43 ;  /* 0x0000002b00137c82 */ /* 0x000fe20008000000 */
[----:B------:R-:W-:Y:S01]  /*4ed0*/  UMOV UR20, UR36 ;  /* 0x0000002400147c82 */ /* 0x000fe20008000000 */
[----:B------:R-:W-:Y:S01]  /*4ee0*/  @!UP1 UIADD3 UR10, UPT, UPT, UR42, 0xe0, URZ ;  /* 0x000000e02a0a9890 */ /* 0x000fe2000fffe0ff */
[----:B------:R-:W-:Y:S01]  /*4ef0*/  SEL R0, RZ, 0x1, P0 ;  /* 0x00000001ff007807 */ /* 0x000fe20000000000 */
[----:B------:R-:W-:Y:S01]  /*4f00*/  IMAD.U32 R10, RZ, RZ, UR9 ;  /* 0x00000009ff0a7e24 */ /* 0x000fe2000f8e00ff */
[----:B------:R-:W-:Y:S01]  /*4f10*/  UMOV UR11, UR43 ;  /* 0x0000002b000b7c82 */ /* 0x000fe20008000000 */
[----:B------:R-:W-:Y:S01]  /*4f20*/  UMOV UR12, UR36 ;  /* 0x00000024000c7c82 */ /* 0x000fe20008000000 */
[----:B------:R-:W-:Y:S01]  /*4f30*/  UMOV UR9, UR17 ;  /* 0x0000001100097c82 */ /* 0x000fe20008000000 */
[----:B------:R-:W-:Y:S01]  /*4f40*/  @P3 R2UR UR36, R28 ;  /* 0x000000001c2432ca */ /* 0x000fe200000e0000 */
[----:B------:R-:W-:Y:S01]  /*4f50*/  IMAD.IADD R20, R8, 0x1, R83 ;  /* 0x0000000108147824 */ /* 0x000fe200078e0253 */
[----:B------:R-:W-:Y:S01]  /*4f60*/  @!P4 R2UR UR22, R10 ;  /* 0x000000000a16c2ca */ /* 0x000fe200000e0000 */
[----:B------:R-:W-:Y:S01]  /*4f70*/  IMAD.U32 R11, RZ, RZ, UR8 ;  /* 0x00000008ff0b7e24 */ /* 0x000fe2000f8e00ff */
[----:B------:R-:W-:Y:S01]  /*4f80*/  @!UP1 UIADD3 UR8, UPT, UPT, UR7, 0x3a00, URZ ;  /* 0x00003a0007089890 */ /* 0x000fe2000fffe0ff */
[----:B------:R-:W-:Y:S01]  /*4f90*/  LOP3.LUT R29, R29, R0, RZ, 0x3c, !PT ;  /* 0x000000001d1d7212 */ /* 0x000fe200078e3cff */
[----:B------:R-:W-:Y:S01]  /*4fa0*/  VOTEU.ALL UP1, P4 ;  /* 0x0000000000ff7886 */ /* 0x000fe20002020000 */
[----:B------:R-:W-:Y:S01]  /*4fb0*/  IMAD.IADD R21, R13, 0x1, R90 ;  /* 0x000000010d157824 */ /* 0x000fe200078e025a */
[----:B------:R-:W-:Y:S02]  /*4fc0*/  @!P4 R2UR UR23, R11 ;  /* 0x000000000b17c2ca */ /* 0x000fe400000e0000 */
[----:B------:R-:W-:Y:S11]  /*4fd0*/  SEL R30, R30, RZ, P0 ;  /* 0x000000ff1e1e7207 */ /* 0x000ff60000000000 */
[----:B------:R2:W-:Y:S01]  /*4fe0*/  @!UP2 UTMALDG.3D [UR16], [UR22], desc[UR14] ;  /* 0x00000e101600a5b4 */ /* 0x0005e20008011000 */
[----:B------:R2:W-:Y:S01]  /*4ff0*/  @!UP1 UTMALDG.3D [UR8], [UR22], desc[UR14] ;  /* 0x00000e08160095b4 */ /* 0x0005e20008011000 */
[----:B------:R2:W-:Y:S01]  /*5000*/  @!P4 SYNCS.ARRIVE.TRANS64.RED.A0TR RZ, [UR7+0x48], R23 ;  /* 0x00004817ffffc9a7 */ /* 0x0005e20008300407 */
[----:B------:R-:W-:Y:S01]  /*5010*/  UPLOP3.LUT UP1, UPT, UPT, UPT, UPT, 0x80, 0x8 ;  /* 0x000000000008789c */ /* 0x000fe20003f2f070 */
[----:B------:R-:W-:Y:S01]  /*5020*/  SYNCS.ARRIVE.TRANS64.RED.A1T0 RZ, [UR13], RZ ;  /* 0x000000ffffff79a7 */ /* 0x000fe2000810040d */
[----:B------:R-:W-:Y:S09]  /*5030*/  @P3 BRA `(.L_x_95) ;  /* 0xfffffff000303947 */ /* 0x000ff2000383ffff */
[----:B------:R-:W-:-:S04]  /*5040*/  SHF.L.U32 R3, R31, 0x1f, RZ ;  /* 0x0000001f1f037819 */ /* 0x000fc800000006ff */
[----:B------:R-:W1:Y:S02]  /*5050*/  SYNCS.PHASECHK.TRANS64.TRYWAIT P0, [UR7+0x50], R3 ;  /* 0x00005003ff0075a7 */ /* 0x000e640008001107 */
[----:B-1----:R-:W-:Y:S05]  /*5060*/  @!P0 BRA `(.L_x_96) ;  /* 0x0000005000508947 */ /* 0x002fea0003800000 */
.L_x_181:
[----:B------:R-:W4:Y:S02]  /*5070*/  SYNCS.PHASECHK.TRANS64.TRYWAIT P0, [UR7+0x58], R3 ;  /* 0x00005803ff0075a7 */ /* 0x000f240008001107 */
[----:B----4-:R-:W-:Y:S05]  /*5080*/  @!P0 BRA `(.L_x_97) ;  /* 0x0000005000608947 */ /* 0x010fea0003800000 */
.L_x_183:
[----:B------:R-:W4:Y:S02]  /*5090*/  SYNCS.PHASECHK.TRANS64.TRYWAIT P0, [UR7+0x60], R3 ;  /* 0x00006003ff0075a7 */ /* 0x000f240008001107 */
[----:B----4-:R-:W-:Y:S05]  /*50a0*/  @!P0 BRA `(.L_x_98) ;  /* 0x0000005000708947 */ /* 0x010fea0003800000 */
.L_x_185:
[----:B-1----:R-:W-:-:S07]  /*50b0*/  MOV R0, UR7 ;  /* 0x0000000700007c02 */ /* 0x002fce0008000f00 */
.L_x_99:
[----:B-1----:R-:W-:-:S04]  /*50c0*/  SHF.L.U32 R3, R31, 0x1f, RZ ;  /* 0x0000001f1f037819 */ /* 0x002fc800000006ff */
[----:B------:R1:W4:Y:S03]  /*50d0*/  SYNCS.PHASECHK.TRANS64.TRYWAIT P0, [R0+URZ+0x68], R3 ;  /* 0x00006803000075a7 */ /* 0x00032600080011ff */
[----:B----4-:R-:W-:Y:S05]  /*50e0*/  @!P0 NANOSLEEP.SYNCS 0x989680 ;  /* 0x009896800000895d */ /* 0x010fea0003900000 */
[----:B------:R-:W4:Y:S02]  /*50f0*/  @!P0 SYNCS.PHASECHK.TRANS64 P0, [R0+URZ+0x68], R3 ;  /* 0x00006803000085a7 */ /* 0x000f2400080010ff */
[----:B--2-4-:R-:W-:Y:S05]  /*5100*/  @P0 EXIT ;  /* 0x000000000000094d */ /* 0x014fea0003800000 */
[----:B------:R-:W-:Y:S05]  /*5110*/  BRA `(.L_x_99) ;  /* 0xfffffffc00e87947 */ /* 0x000fea000383ffff */
.L_x_84:
[----:B------:R-:W-:-:S06]  /*5120*/  UISETP.GE.AND UP1, UPT, UR10, 0x4, UPT ;  /* 0x000000040a00788c */ /* 0x000fcc000bf26270 */
[----:B------:R-:W-:-:S13]  /*5130*/  PLOP3.LUT P0, PT, PT, PT, UP1, 0x80, 0x8 ;  /* 0x000000000008781c */ /* 0x000fda0003f0f018 */
[----:B------:R-:W-:Y:S05]  /*5140*/  @!P0 EXIT ;  /* 0x000000000000894d */ /* 0x000fea0003800000 */
[----:B------:R-:W-:Y:S01]  /*5150*/  BAR.SYNC.DEFER_BLOCKING 0x6, 0xa0 ;  /* 0x0182800000007b1d */ /* 0x000fe20000010000 */
[C---:B------:R-:W-:Y:S01]  /*5160*/  IMAD.SHL.U32 R96, R104.reuse, 0x20, RZ ;  /* 0x0000002068607824 */ /* 0x040fe200078e00ff */
[----:B------:R-:W-:Y:S01]  /*5170*/  CS2R R100, SRZ ;  /* 0x0000000000647805 */ /* 0x000fe2000001ff00 */
[C---:B------:R-:W-:Y:S02]  /*5180*/  IMAD.SHL.U32 R4, R97.reuse, 0x200000, RZ ;  /* 0x0020000061047824 */ /* 0x040fe400078e00ff */
[C---:B------:R-:W-:Y:S01]  /*5190*/  IMAD.SHL.U32 R2, R104.reuse, 0x4, RZ ;  /* 0x0000000468027824 */ /* 0x040fe200078e00ff */
[----:B------:R-:W-:Y:S02]  /*51a0*/  UMOV UR49, 0x400 ;  /* 0x0000040000317882 */ /* 0x000fe40000000000 */
[----:B------:R-:W1:Y:S01]  /*51b0*/  LDC R93, c[0x0][0x370] ;  /* 0x0000dc00ff5d7b82 */ /* 0x000e620000000800 */
[----:B------:R-:W-:Y:S01]  /*51c0*/  ULEA UR49, UR37, UR49, 0x18 ;  /* 0x0000003125317291 */ /* 0x000fe2000f8ec0ff */
[----:B------:R-:W-:Y:S01]  /*51d0*/  IMAD.U32 R47, R104, 0x10000, RZ ;  /* 0x00010000682f7824 */ /* 0x000fe200078e00ff */
[C---:B------:R-:W-:Y:S01]  /*51e0*/  LOP3.LUT R3, R96.reuse, 0x80, RZ, 0xc0, !PT ;  /* 0x0000008060037812 */ /* 0x040fe200078ec0ff */
[----:B------:R-:W-:Y:S01]  /*51f0*/  IMAD.SHL.U32 R6, R97, 0x400, RZ ;  /* 0x0000040061067824 */ /* 0x000fe200078e00ff */
[----:B------:R-:W-:Y:S01]  /*5200*/  LOP3.LUT R95, R96, 0xb60, RZ, 0xc0, !PT ;  /* 0x00000b60605f7812 */ /* 0x000fe200078ec0ff */
[----:B------:R-:W-:Y:S01]  /*5210*/  UIADD3 UR4, UPT, UPT, UR49, 0x4200, URZ ;  /* 0x0000420031047890 */ /* 0x000fe2000fffe0ff */
[----:B------:R-:W-:Y:S01]  /*5220*/  LOP3.LUT R4, R4, 0x200000, RZ, 0xc0, !PT ;  /* 0x0020000004047812 */ /* 0x000fe200078ec0ff */
[----:B------:R-:W2:Y:S01]  /*5230*/  LDC R42, c[0x0][0xb0c] ;  /* 0x0002c300ff2a7b82 */ /* 0x000ea20000000800 */
[----:B------:R-:W-:Y:S01]  /*5240*/  LOP3.LUT R2, R3, 0x10, R2, 0xf8, !PT ;  /* 0x0000001003027812 */ /* 0x000fe200078ef802 */
[----:B------:R-:W-:Y:S01]  /*5250*/  IMAD.MOV.U32 R44, RZ, RZ, RZ ;  /* 0x000000ffff2c7224 */ /* 0x000fe200078e00ff */
[----:B------:R-:W-:Y:S01]  /*5260*/  LOP3.LUT R95, R95, 0x400, R6, 0xf8, !PT ;  /* 0x000004005f5f7812 */ /* 0x000fe200078ef806 */
[----:B------:R-:W-:Y:S01]  /*5270*/  IMAD.MOV.U32 R102, RZ, RZ, RZ ;  /* 0x000000ffff667224 */ /* 0x000fe200078e00ff */
[----:B------:R-:W-:Y:S01]  /*5280*/  LOP3.LUT R47, R4, 0x400000, R47, 0xf8, !PT ;  /* 0x00400000042f7812 */ /* 0x000fe200078ef82f */
[----:B------:R-:W-:Y:S01]  /*5290*/  IMAD.MOV.U32 R107, RZ, RZ, RZ ;  /* 0x000000ffff6b7224 */ /* 0x000fe200078e00ff */
[----:B------:R-:W-:Y:S01]  /*52a0*/  LOP3.LUT P0, RZ, R96, 0x80, RZ, 0xc0, !PT ;  /* 0x0000008060ff7812 */ /* 0x000fe2000780c0ff */
[----:B------:R-:W3:Y:S01]  /*52b0*/  LDC R92, c[0x0][0xb20] ;  /* 0x0002c800ff5c7b82 */ /* 0x000ee20000000800 */
[----:B------:R-:W4:Y:S01]  /*52c0*/  LDS R0, [UR49+0x130] ;  /* 0x00013031ff007984 */ /* 0x000f220008000800 */
[----:B------:R-:W-:Y:S01]  /*52d0*/  LOP3.LUT R95, R95, R2, RZ, 0xfc, !PT ;  /* 0x000000025f5f7212 */ /* 0x000fe200078efcff */
[----:B------:R-:W-:Y:S01]  /*52e0*/  IMAD.MOV.U32 R99, RZ, RZ, RZ ;  /* 0x000000ffff637224 */ /* 0x000fe200078e00ff */
[----:B------:R-:W-:Y:S01]  /*52f0*/  P2R R2, PR, RZ, 0x1 ;  /* 0x00000001ff027803 */ /* 0x000fe20000000000 */
[----:B------:R-:W-:Y:S01]  /*5300*/  IMAD.U32 R103, RZ, RZ, UR4 ;  /* 0x00000004ff677e24 */ /* 0x000fe2000f8e00ff */
[----:B------:R-:W-:Y:S01]  /*5310*/  LOP3.LUT R104, R104, 0x60, RZ, 0xc0, !PT ;  /* 0x0000006068687812 */ /* 0x000fe200078ec0ff */
[----:B------:R-:W1:Y:S01]  /*5320*/  LDCU.64 UR52, c[0x0][0x348] ;  /* 0x00006900ff3477ac */ /* 0x000e620008000a00 */
[----:B------:R-:W1:Y:S01]  /*5330*/  LDC R41, c[0x0][0xb30] ;  /* 0x0002cc00ff297b82 */ /* 0x000e620000000800 */
[----:B------:R-:W1:Y:S01]  /*5340*/  LDCU.64 UR38, c[0x0][0x888] ;  /* 0x00011100ff2677ac */ /* 0x000e620008000a00 */
[----:B------:R-:W1:Y:S06]  /*5350*/  LDCU.64 UR44, c[0x0][0x890] ;  /* 0x00011200ff2c77ac */ /* 0x000e6c0008000a00 */
[----:B------:R-:W1:Y:S01]  /*5360*/  LDC.64 R88, c[0x0][0xb10] ;  /* 0x0002c400ff587b82 */ /* 0x000e620000000a00 */
[----:B------:R-:W-:-:S07]  /*5370*/  UIADD3 UR48, UPT, UPT, UR49, 0x200, URZ ;  /* 0x0000020031307890 */ /* 0x000fce000fffe0ff */
[----:B------:R-:W1:Y:S08]  /*5380*/  LDC.64 R38, c[0x0][0xb18] ;  /* 0x0002c600ff267b82 */ /* 0x000e700000000a00 */
[----:B------:R-:W1:Y:S08]  /*5390*/  LDC.64 R36, c[0x0][0xb28] ;  /* 0x0002ca00ff247b82 */ /* 0x000e700000000a00 */
[----:B------:R-:W1:Y:S01]  /*53a0*/  LDC.64 R86, c[0x0][0x8b0] ;  /* 0x00022c00ff567b82 */ /* 0x000e620000000a00 */
[----:B----4-:R-:W-:-:S07]  /*53b0*/  IMAD.IADD R47, R0, 0x1, R47 ;  /* 0x00000001002f7824 */ /* 0x010fce00078e022f */
[----:B------:R-:W4:Y:S08]  /*53c0*/  LDC.64 R84, c[0x0][0x8a8] ;  /* 0x00022a00ff547b82 */ /* 0x000f300000000a00 */
[----:B--23--:R-:W1:Y:S02]  /*53d0*/  LDC R94, c[0x0][0x374] ;  /* 0x0000dd00ff5e7b82 */ /* 0x00ce640000000800 */
.L_x_141:
[----:B------:R-:W-:Y:S02]  /*53e0*/  LEA R0, R107, UR49, 0x3 ;  /* 0x000000316b007c11 */ /* 0x000fe4000f8e18ff */
[----:B------:R-:W-:Y:S02]  /*53f0*/  SHF.L.U32 R3, R101, 0x1f, RZ ;  /* 0x0000001f65037819 */ /* 0x000fe400000006ff */
[----:B------:R-:W-:Y:S02]  /*5400*/  LEA R16, R107, UR49, 0x4 ;  /* 0x000000316b107c11 */ /* 0x000fe4000f8e20ff */
[----:B--2---:R-:W2:Y:S02]  /*5410*/  SYNCS.PHASECHK.TRANS64.TRYWAIT P0, [R0+URZ+0x80], R3 ;  /* 0x00008003000075a7 */ /* 0x004ea400080011ff */
[----:B--2---:R-:W-:Y:S05]  /*5420*/  @!P0 BRA `(.L_x_100) ;  /* 0x0000004c00a88947 */ /* 0x004fea0003800000 */
.L_x_186:
[----:B------:R-:W3:Y:S01]  /*5430*/  LDC.64 R12, c[0x0][0xb10] ;  /* 0x0002c400ff0c7b82 */ /* 0x000ee20000000a00 */
[----:B------:R-:W4:Y:S01]  /*5440*/  LDS.128 R16, [R16+0x110] ;  /* 0x0001100010107984 */ /* 0x000f220000000c00 */
[----:B-1----:R-:W-:Y:S01]  /*5450*/  ISETP.NE.AND P1, PT, R41, 0x1, PT ;  /* 0x000000012900780c */ /* 0x002fe20003f25270 */
[----:B--2---:R-:W-:Y:S01]  /*5460*/  VIADD R0, R0, 0x90 ;  /* 0x0000009000007836 */ /* 0x004fe20000000000 */
[----:B------:R-:W-:Y:S04]  /*5470*/  ISETP.GE.AND P0, PT, R40, 0x1, PT ;  /* 0x000000012800780c */ /* 0x000fe80003f06270 */
[----:B------:R-:W1:Y:S01]  /*5480*/  LDC.64 R10, c[0x0][0xb18] ;  /* 0x0002c600ff0a7b82 */ /* 0x000e620000000a00 */
[----:B------:R-:W-:Y:S01]  /*5490*/  PRMT R0, RZ, 0x654, R0 ;  /* 0x00000654ff007816 */ /* 0x000fe20000000000 */
[----:B------:R-:W-:Y:S01]  /*54a0*/  @!PT LDS RZ, [RZ] ;  /* 0x00000000fffff984 */ /* 0x000fe20000000800 */
[----:B------:R-:W-:Y:S01]  /*54b0*/  @!PT LDS RZ, [RZ] ;  /* 0x00000000fffff984 */ /* 0x000fe20000000800 */
[----:B------:R-:W-:Y:S01]  /*54c0*/  @!PT LDS RZ, [RZ] ;  /* 0x00000000fffff984 */ /* 0x000fe20000000800 */
[----:B------:R-:W-:Y:S01]  /*54d0*/  @!PT LDS RZ, [RZ] ;  /* 0x00000000fffff984 */ /* 0x000fe20000000800 */
[----:B------:R2:W-:Y:S06]  /*54e0*/  MEMBAR.ALL.CTA ;  /* 0x0000000000007992 */ /* 0x0005ec0000008000 */
[----:B--2---:R-:W2:Y:S01]  /*54f0*/  FENCE.VIEW.ASYNC.S ;  /* 0x00000000000073c6 */ /* 0x004ea20000000000 */
[----:B------:R-:W1:Y:S08]  /*5500*/  @!P1 LDC R14, c[0x0][0xb20] ;  /* 0x0002c800ff0e9b82 */ /* 0x000e700000000800 */
[----:B------:R-:W1:Y:S01]  /*5510*/  @!P1 LDC R9, c[0x0][0xb0c] ;  /* 0x0002c300ff099b82 */ /* 0x000e620000000800 */
[----:B--2---:R2:W-:Y:S01]  /*5520*/  SYNCS.ARRIVE.TRANS64.RED.A1T0 RZ, [R0+URZ], RZ ;  /* 0x000000ff00ff79a7 */ /* 0x0045e200081004ff */
[----:B----4-:R-:W-:Y:S04]  /*5530*/  LOP3.LUT P4, RZ, R18, 0x1, RZ, 0xc0, !PT ;  /* 0x0000000112ff7812 */ /* 0x010fe8000788c0ff */
[----:B------:R-:W-:Y:S09]  /*5540*/  P2R R105, PR, RZ, 0x10 ;  /* 0x00000010ff697803 */ /* 0x000ff20000000000 */
[----:B------:R-:W-:Y:S02]  /*5550*/  @P4 MOV R45, R16 ;  /* 0x00000010002d4202 */ /* 0x000fe40000000f00 */
[----:B------:R-:W-:Y:S01]  /*5560*/  @P4 LOP3.LUT R43, R17, 0xffff, RZ, 0xc0, !PT ;  /* 0x0000ffff112b4812 */ /* 0x000fe200078ec0ff */
[----:B--23--:R-:W-:Y:S06]  /*5570*/  @!P0 BRA `(.L_x_101) ;  /* 0x0000000000a48947 */ /* 0x00cfec0003800000 */
[----:B------:R-:W-:Y:S01]  /*5580*/  IMAD.HI.U32 R23, R94, R39, RZ ;  /* 0x000000275e177227 */ /* 0x000fe200078e00ff */
[----:B------:R-:W-:Y:S02]  /*5590*/  ISETP.NE.AND P0, PT, R38, 0x1, PT ;  /* 0x000000012600780c */ /* 0x000fe40003f05270 */
[----:B------:R-:W-:Y:S01]  /*55a0*/  ISETP.NE.AND P2, PT, R40, 0x1, PT ;  /* 0x000000012800780c */ /* 0x000fe20003f45270 */
[----:B------:R-:W-:Y:S01]  /*55b0*/  IMAD.HI.U32 R22, R93, R88, RZ ;  /* 0x000000585d167227 */ /* 0x000fe200078e00ff */
[----:B------:R-:W-:Y:S02]  /*55c0*/  SHF.R.U32.HI R23, RZ, R92, R23 ;  /* 0x0000005cff177219 */ /* 0x000fe40000011617 */
[----:B------:R-:W-:Y:S01]  /*55d0*/  ISETP.NE.AND P3, PT, R42, 0x1, PT ;  /* 0x000000012a00780c */ /* 0x000fe20003f65270 */
[----:B------:R-:W-:Y:S01]  /*55e0*/  IMAD.HI.U32 R26, R45, R88, RZ ;  /* 0x000000582d1a7227 */ /* 0x000fe200078e00ff */
[----:B------:R-:W-:Y:S02]  /*55f0*/  SHF.R.U32.HI R22, RZ, R89, R22 ;  /* 0x00000059ff167219 */ /* 0x000fe40000011616 */
[----:B------:R-:W-:Y:S01]  /*5600*/  SEL R3, R94, R23, !P0 ;  /* 0x000000175e037207 */ /* 0x000fe20004000000 */
[----:B------:R-:W-:Y:S01]  /*5610*/  IMAD.HI.U32 R23, R43, R39, RZ ;  /* 0x000000272b177227 */ /* 0x000fe200078e00ff */
[----:B------:R-:W-:Y:S02]  /*5620*/  SEL R7, R93, R22, !P3 ;  /* 0x000000165d077207 */ /* 0x000fe40005800000 */
[----:B------:R-:W-:Y:S01]  /*5630*/  SHF.R.U32.HI R26, RZ, R89, R26 ;  /* 0x00000059ff1a7219 */ /* 0x000fe2000001161a */
[-C--:B------:R-:W-:Y:S04]  /*5640*/  IMAD.HI.U32 R22, R3, R36.reuse, RZ ;  /* 0x0000002403167227 */ /* 0x080fe800078e00ff */
[----:B------:R-:W-:Y:S01]  /*5650*/  IMAD.HI.U32 R24, R7, R36, RZ ;  /* 0x0000002407187227 */ /* 0x000fe200078e00ff */
[-C--:B------:R-:W-:Y:S02]  /*5660*/  @P2 SHF.R.U32.HI R3, RZ, R37.reuse, R22 ;  /* 0x00000025ff032219 */ /* 0x080fe40000011616 */
[----:B------:R-:W-:Y:S02]  /*5670*/  SHF.R.U32.HI R22, RZ, R92, R23 ;  /* 0x0000005cff167219 */ /* 0x000fe40000011617 */
[----:B------:R-:W-:Y:S01]  /*5680*/  @P2 SHF.R.U32.HI R7, RZ, R37, R24 ;  /* 0x00000025ff072219 */ /* 0x000fe20000011618 */
[C---:B------:R-:W-:Y:S01]  /*5690*/  IMAD R2, R40.reuse, R3, RZ ;  /* 0x0000000328027224 */ /* 0x040fe200078e02ff */
[----:B------:R-:W-:Y:S02]  /*56a0*/  SEL R5, R43, R22, !P0 ;  /* 0x000000162b057207 */ /* 0x000fe40004000000 */
[----:B------:R-:W-:Y:S01]  /*56b0*/  SEL R3, R45, R26, !P3 ;  /* 0x0000001a2d037207 */ /* 0x000fe20005800000 */
[----:B------:R-:W-:Y:S01]  /*56c0*/  IMAD R4, R40, R7, RZ ;  /* 0x0000000728047224 */ /* 0x000fe200078e02ff */
[C---:B------:R-:W-:Y:S01]  /*56d0*/  ISETP.GE.AND P0, PT, R5.reuse, R2, PT ;  /* 0x000000020500720c */ /* 0x040fe20003f06270 */
[----:B------:R-:W-:Y:S03]  /*56e0*/  IMAD.HI.U32 R6, R5, R36, RZ ;  /* 0x0000002405067227 */ /* 0x000fe600078e00ff */
[----:B------:R-:W-:Y:S01]  /*56f0*/  ISETP.GE.OR P0, PT, R3, R4, P0 ;  /* 0x000000040300720c */ /* 0x000fe20000706670 */
[----:B------:R-:W-:Y:S01]  /*5700*/  IMAD.MOV R4, RZ, RZ, -R3 ;  /* 0x000000ffff047224 */ /* 0x000fe200078e0a03 */
[-C--:B------:R-:W-:Y:S03]  /*5710*/  SHF.R.U32.HI R6, RZ, R37.reuse, R6 ;  /* 0x00000025ff067219 */ /* 0x080fe60000011606 */
[----:B------:R-:W-:Y:S01]  /*5720*/  IMAD R45, R42, R4, R45 ;  /* 0x000000042a2d7224 */ /* 0x000fe200078e022d */
[----:B------:R-:W-:Y:S05]  /*5730*/  SEL R15, R5, R6, !P2 ;  /* 0x00000006050f7207 */ /* 0x000fea0005000000 */
[----:B------:R-:W-:Y:S02]  /*5740*/  IMAD.MOV R6, RZ, RZ, -R15 ;  /* 0x000000ffff067224 */ /* 0x000fe400078e0a0f */
[C---:B------:R-:W-:Y:S04]  /*5750*/  @!P0 IMAD.HI.U32 R2, R3.reuse, R36, RZ ;  /* 0x0000002403028227 */ /* 0x040fe800078e00ff */
[----:B------:R-:W-:Y:S01]  /*5760*/  IMAD R6, R40, R6, R5 ;  /* 0x0000000628067224 */ /* 0x000fe200078e0205 */
[----:B------:R-:W-:Y:S04]  /*5770*/  @!P0 SHF.R.U32.HI R2, RZ, R37, R2 ;  /* 0x00000025ff028219 */ /* 0x000fe80000011602 */
[----:B------:R-:W-:Y:S02]  /*5780*/  @!P0 SEL R0, R3, R2, !P2 ;  /* 0x0000000203008207 */ /* 0x000fe40005000000 */
[----:B------:R-:W-:Y:S02]  /*5790*/  IADD3 R2, PT, PT, -R5, RZ, RZ ;  /* 0x000000ff05027210 */ /* 0x000fe40007ffe1ff */
[----:B------:R-:W-:Y:S01]  /*57a0*/  @!P0 IADD3 R8, PT, PT, R15, -R0, RZ ;  /* 0x800000000f088210 */ /* 0x000fe20007ffe0ff */
[----:B------:R-:W-:Y:S02]  /*57b0*/  @!P0 IMAD R0, R7, R6, R0 ;  /* 0x0000000607008224 */ /* 0x000fe400078e0200 */
[----:B------:R-:W-:Y:S02]  /*57c0*/  IMAD R43, R38, R2, R43 ;  /* 0x00000002262b7224 */ /* 0x000fe400078e022b */
[----:B------:R-:W-:Y:S02]  /*57d0*/  @!P0 IMAD R5, R8, R40, R3 ;  /* 0x0000002808058224 */ /* 0x000fe400078e0203 */
[----:B------:R-:W-:Y:S04]  /*57e0*/  @!P0 IMAD.MOV.U32 R3, RZ, RZ, R0 ;  /* 0x000000ffff038224 */ /* 0x000fe800078e0000 */
[----:B------:R-:W-:Y:S02]  /*57f0*/  IMAD R45, R3, R42, R45 ;  /* 0x0000002a032d7224 */ /* 0x000fe400078e022d */
[----:B------:R-:W-:Y:S07]  /*5800*/  IMAD R43, R5, R38, R43 ;  /* 0x00000026052b7224 */ /* 0x000fee00078e022b */
.L_x_101:
[----:B-1----:R-:W-:Y:S01]  /*5810*/  @!P1 ISETP.NE.AND P0, PT, R10, 0x1, PT ;  /* 0x000000010a00980c */ /* 0x002fe20003f05270 */
[----:B------:R-:W-:Y:S01]  /*5820*/  @!P1 IMAD.HI.U32 R0, R45, R12, RZ ;  /* 0x0000000c2d009227 */ /* 0x000fe200078e00ff */
[----:B------:R-:W-:Y:S01]  /*5830*/  @!P1 ISETP.NE.AND P2, PT, R9, 0x1, PT ;  /* 0x000000010900980c */ /* 0x000fe20003f45270 */
[----:B------:R-:W-:Y:S01]  /*5840*/  ULOP3.LUT UP0, URZ, UR48, 0x90, URZ, 0xc0, !UPT ;  /* 0x0000009030ff7892 */ /* 0x000fe2000f80c0ff */
[----:B------:R-:W-:Y:S01]  /*5850*/  R2UR UR42, R21 ;  /* 0x00000000152a72ca */ /* 0x000fe200000e0000 */
[----:B------:R-:W-:Y:S01]  /*5860*/  @!P1 IMAD.HI.U32 R3, R43, R11, RZ ;  /* 0x0000000b2b039227 */ /* 0x000fe200078e00ff */
[----:B------:R-:W-:Y:S02]  /*5870*/  @!P1 SHF.R.U32.HI R0, RZ, R13, R0 ;  /* 0x0000000dff009219 */ /* 0x000fe40000011600 */
[----:B------:R-:W-:Y:S01]  /*5880*/  R2UR UR41, R20 ;  /* 0x00000000142972ca */ /* 0x000fe200000e0000 */
[----:B------:R-:W-:Y:S01]  /*5890*/  VIADD R107, R107, 0x1 ;  /* 0x000000016b6b7836 */ /* 0x000fe20000000000 */
[----:B------:R-:W-:Y:S02]  /*58a0*/  @!P1 SHF.R.U32.HI R2, RZ, R14, R3 ;  /* 0x0000000eff029219 */ /* 0x000fe40000011603 */
[----:B------:R-:W-:Y:S02]  /*58b0*/  @!P1 SEL R3, R45, R0, !P2 ;  /* 0x000000002d039207 */ /* 0x000fe40005000000 */
[----:B------:R-:W-:Y:S02]  /*58c0*/  @!P1 SEL R2, R43, R2, !P0 ;  /* 0x000000022b029207 */ /* 0x000fe40004000000 */
[----:B------:R-:W-:Y:S01]  /*58d0*/  @P4 SHF.R.U32.HI R98, RZ, 0x10, R17 ;  /* 0x00000010ff624819 */ /* 0x000fe20000011611 */
[----:B------:R-:W-:Y:S02]  /*58e0*/  USHF.L.U32 UR42, UR42, 0x6, URZ ;  /* 0x000000062a2a7899 */ /* 0x000fe400080006ff */
[----:B------:R-:W-:Y:S02]  /*58f0*/  @!P1 IMAD.IADD R0, R2, 0x1, -R3 ;  /* 0x0000000102009824 */ /* 0x000fe400078e0a03 */
[----:B------:R-:W-:Y:S01]  /*5900*/  @!P1 IMAD.IADD R2, R3, 0x1, -R2 ;  /* 0x0000000103029824 */ /* 0x000fe200078e0a02 */
[----:B------:R-:W-:Y:S01]  /*5910*/  USHF.L.U32 UR41, UR41, 0x8, URZ ;  /* 0x0000000829297899 */ /* 0x000fe200080006ff */
[----:B------:R-:W-:Y:S02]  /*5920*/  @!P1 IMAD R45, R0, R9, R45 ;  /* 0x00000009002d9224 */ /* 0x000fe400078e022d */
[----:B------:R-:W-:Y:S01]  /*5930*/  @!P1 IMAD R43, R2, R10, R43 ;  /* 0x0000000a022b9224 */ /* 0x000fe200078e022b */
[----:B------:R-:W-:Y:S08]  /*5940*/  BRA.U !UP0, `(.L_x_102) ;  /* 0x0000000108407547 */ /* 0x000ff0000b800000 */
[----:B------:R-:W1:Y:S01]  /*5950*/  LDCU.64 UR8, c[0x4][0x88] ;  /* 0x01001100ff0877ac */ /* 0x000e620008000a00 */
[----:B------:R-:W-:Y:S01]  /*5960*/  MOV R3, 0x0 ;  /* 0x0000000000037802 */ /* 0x000fe20000000f00 */
[----:B------:R-:W-:Y:S02]  /*5970*/  HFMA2 R12, -RZ, RZ, 0, 5.9604644775390625e-08 ;  /* 0x00000001ff0c7431 */ /* 0x000fe400000001ff */
[----:B------:R-:W-:Y:S02]  /*5980*/  IMAD.MOV.U32 R8, RZ, RZ, 0x70 ;  /* 0x00000070ff087424 */ /* 0x000fe400078e00ff */
[----:B------:R-:W-:Y:S01]  /*5990*/  IMAD.MOV.U32 R13, RZ, RZ, RZ ;  /* 0x000000ffff0d7224 */ /* 0x000fe200078e00ff */
[----:B------:R-:W2:Y:S01]  /*59a0*/  LDCU.64 UR6, c[0x4][0x90] ;  /* 0x01001200ff0677ac */ /* 0x000ea20008000a00 */
[----:B------:R-:W3:Y:S01]  /*59b0*/  LDC.64 R2, c[0x4][R3] ;  /* 0x0100000003027b82 */ /* 0x000ee20000000a00 */
[----:B------:R-:W4:Y:S01]  /*59c0*/  LDCU.64 UR4, c[0x4][0x8] ;  /* 0x01000100ff0477ac */ /* 0x000f220008000a00 */
[----:B-1----:R-:W-:Y:S01]  /*59d0*/  MOV R5, UR9 ;  /* 0x0000000900057c02 */ /* 0x002fe20008000f00 */
[----:B------:R-:W-:Y:S01]  /*59e0*/  IMAD.U32 R4, RZ, RZ, UR8 ;  /* 0x00000008ff047e24 */ /* 0x000fe2000f8e00ff */
[----:B--2---:R-:W-:Y:S01]  /*59f0*/  MOV R7, UR7 ;  /* 0x0000000700077c02 */ /* 0x004fe20008000f00 */
[----:B------:R-:W-:Y:S01]  /*5a00*/  IMAD.U32 R6, RZ, RZ, UR6 ;  /* 0x00000006ff067e24 */ /* 0x000fe2000f8e00ff */
[----:B----4-:R-:W-:Y:S01]  /*5a10*/  MOV R11, UR5 ;  /* 0x00000005000b7c02 */ /* 0x010fe20008000f00 */
[----:B------:R-:W-:Y:S02]  /*5a20*/  IMAD.U32 R10, RZ, RZ, UR4 ;  /* 0x00000004ff0a7e24 */ /* 0x000fe4000f8e00ff */
[----:B------:R-:W-:Y:S07]  /*5a30*/  LEPC R20, `(.L_x_102) ;  /* 0x000000001014794e */ /* 0x000fee0000000000 */
[----:B---3-5:R-:W-:Y:S05]  /*5a40*/  CALL.ABS.NOINC R2 ;  /* 0x0000000002007343 */ /* 0x028fea0003c00000 */
.L_x_102:
[----:B------:R-:W-:Y:S01]  /*5a50*/  LOP3.LUT P0, RZ, R103, 0x90, RZ, 0xc0, !PT ;  /* 0x0000009067ff7812 */ /* 0x000fe2000780c0ff */
[----:B------:R-:W-:Y:S11]  /*5a60*/  BSSY.RECONVERGENT B6, `(.L_x_103) ;  /* 0x0000013000067945 */ /* 0x000ff60003800200 */
[----:B------:R-:W-:Y:S01]  /*5a70*/  @!UPT UIADD3 URZ, UPT, UPT, URZ, URZ, URZ ;  /* 0x000000fffffff290 */ /* 0x000fe2000fffe0ff */
[----:B------:R-:W-:Y:S05]  /*5a80*/  @!P0 BRA `(.L_x_104) ;  /* 0x0000000000408947 */ /* 0x000fea0003800000 */
        /* <DEDUP_REMOVED lines=16> */
.L_x_104:
[----:B------:R-:W-:Y:S05]  /*5b90*/  BSYNC.RECONVERGENT B6 ;  /* 0x0000000000067941 */ /* 0x000fea0003800200 */
.L_x_103:
[----:B------:R-:W-:Y:S01]  /*5ba0*/  ISETP.NE.U32.AND P4, PT, R86, RZ, PT ;  /* 0x000000ff5600720c */ /* 0x000fe20003f85070 */
[----:B------:R-:W-:Y:S01]  /*5bb0*/  UISETP.NE.AND UP2, UPT, UR50, URZ, UPT ;  /* 0x000000ff3200728c */ /* 0x000fe2000bf45270 */
[----:B------:R-:W-:Y:S01]  /*5bc0*/  ISETP.NE.U32.AND P3, PT, RZ, UR38, PT ;  /* 0x00000026ff007c0c */ /* 0x000fe2000bf65070 */
[----:B------:R-:W-:Y:S01]  /*5bd0*/  UISETP.NE.U32.AND UP1, UPT, UR44, URZ, UPT ;  /* 0x000000ff2c00728c */ /* 0x000fe2000bf25070 */
[----:B------:R-:W-:Y:S01]  /*5be0*/  ISETP.NE.AND.EX P4, PT, R87, RZ, PT, P4 ;  /* 0x000000ff5700720c */ /* 0x000fe20003f85340 */
[----:B------:R-:W-:Y:S01]  /*5bf0*/  UPLOP3.LUT UP0, UPT, UPT, UPT, UPT, 0x40, 0x4 ;  /* 0x000000000004789c */ /* 0x000fe20003f0e870 */
[----:B------:R-:W-:Y:S01]  /*5c00*/  ISETP.NE.AND.EX P3, PT, RZ, UR39, PT, P3 ;  /* 0x00000027ff007c0c */ /* 0x000fe2000bf65330 */
[----:B------:R-:W-:Y:S01]  /*5c10*/  UISETP.NE.AND.EX UP1, UPT, UR45, URZ, UPT, UP1 ;  /* 0x000000ff2d00728c */ /* 0x000fe2000bf25310 */
[----:B------:R-:W-:Y:S04]  /*5c20*/  PLOP3.LUT P1, PT, PT, PT, UP2, 0x80, 0x8 ;  /* 0x000000000008781c */ /* 0x000fe80003f2f028 */
[----:B------:R-:W-:Y:S06]  /*5c30*/  @UP2 UPLOP3.LUT UP0, UPT, UPT, UPT, UP1, 0x80, 0x8 ;  /* 0x000000000008289c */ /* 0x000fec0003f0f010 */
[----:B------:R-:W-:Y:S01]  /*5c40*/  PLOP3.LUT P0, PT, PT, PT, UP0, 0x80, 0x8 ;  /* 0x000000000008781c */ /* 0x000fe20003f0f008 */
[----:B------:R-:W-:Y:S01]  /*5c50*/  @!UPT UIADD3 URZ, UPT, UPT, URZ, URZ, URZ ;  /* 0x000000fffffff290 */ /* 0x000fe2000fffe0ff */
[----:B------:R-:W-:Y:S11]  /*5c60*/  BRA.U !UP1, `(.L_x_105) ;  /* 0x0000000109387547 */ /* 0x000ff6000b800000 */
[----:B------:R-:W-:Y:S01]  /*5c70*/  UISETP.NE.U32.AND UP0, UPT, UR38, URZ, UPT ;  /* 0x000000ff2600728c */ /* 0x000fe2000bf05070 */
[----:B------:R-:W-:Y:S02]  /*5c80*/  HFMA2 R0, -RZ, RZ, 0, 5.9604644775390625e-08 ;  /* 0x00000001ff007431 */ /* 0x000fe400000001ff */
[----:B------:R-:W-:Y:S01]  /*5c90*/  IMAD.MOV.U32 R91, RZ, RZ, 0x1 ;  /* 0x00000001ff5b7424 */ /* 0x000fe200078e00ff */
[----:B------:R-:W-:Y:S06]  /*5ca0*/  UISETP.NE.AND.EX UP0, UPT, UR39, URZ, UPT, UP0 ;  /* 0x000000ff2700728c */ /* 0x000fec000bf05300 */
[----:B------:R-:W-:Y:S05]  /*5cb0*/  PLOP3.LUT P2, PT, PT, PT, UP0, 0x80, 0x8 ;  /* 0x000000000008781c */ /* 0x000fea0003f4f008 */
[----:B------:R-:W1:Y:S01]  /*5cc0*/  @UP0 LDCU.64 UR6, c[0x0][0x888] ;  /* 0x00011100ff0607ac */ /* 0x000e620008000a00 */
[----:B------:R-:W-:Y:S07]  /*5cd0*/  @UP0 UIMAD UR4, UR36, UR44, URZ ;  /* 0x0000002c240402a4 */ /* 0x000fee000f8e02ff */
[----:B------:R-:W-:Y:S01]  /*5ce0*/  @!P2 PRMT R91, R0, 0x7610, R91 ;  /* 0x00007610005ba816 */ /* 0x000fe2000000005b */
[----:B-1----:R-:W-:Y:S03]  /*5cf0*/  @UP0 UIMAD.WIDE UR6, UR4, 0x4, UR6 ;  /* 0x00000004040608a5 */ /* 0x002fe6000f8e0206 */
[----:B------:R-:W1:Y:S03]  /*5d00*/  @!UP0 LDCU UR4, c[0x0][0x880] ;  /* 0x00011000ff0487ac */ /* 0x000e660008000800 */
[----:B------:R-:W-:Y:S01]  /*5d10*/  IMAD.U32 R2, RZ, RZ, UR6 ;  /* 0x00000006ff027e24 */ /* 0x000fe2000f8e00ff */
[----:B------:R-:W-:Y:S05]  /*5d20*/  MOV R3, UR7 ;  /* 0x0000000700037c02 */ /* 0x000fea0008000f00 */
[----:B-----5:R2:W5:Y:S02]  /*5d30*/  @P2 LDG.E R50, desc[UR46][R2.64] ;  /* 0x0000002e02322981 */ /* 0x020564000c1e1900 */
[----:B-12---:R-:W-:Y:S02]  /*5d40*/  @!P2 IMAD.U32 R50, RZ, RZ, UR4 ;  /* 0x00000004ff32ae24 */ /* 0x006fe4000f8e00ff */
.L_x_105:
[----:B------:R-:W-:Y:S05]  /*5d50*/  @!P4 BRA `(.L_x_106) ;  /* 0x000000000020c947 */ /* 0x000fea0003800000 */
[----:B------:R-:W-:Y:S04]  /*5d60*/  ISETP.NE.U32.AND P2, PT, R84, RZ, PT ;  /* 0x000000ff5400720c */ /* 0x000fe80003f45070 */
[----:B------:R-:W-:Y:S11]  /*5d70*/  ISETP.NE.AND.EX P2, PT, R85, RZ, PT, P2 ;  /* 0x000000ff5500720c */ /* 0x000ff60003f45320 */
[----:B------:R-:W-:Y:S02]  /*5d80*/  @!UPT UIADD3 URZ, UPT, UPT, URZ, URZ, URZ ;  /* 0x000000fffffff290 */ /* 0x000fe4000fffe0ff */
[----:B------:R-:W1:Y:S01]  /*5d90*/  @P2 LDC.64 R2, c[0x0][0x8a8] ;  /* 0x00022a00ff022b82 */ /* 0x000e620000000a00 */
[----:B------:R-:W-:Y:S04]  /*5da0*/  @P2 IMAD R0, R86, UR36, RZ ;  /* 0x0000002456002c24 */ /* 0x000fe8000f8e02ff */
[----:B-1----:R-:W-:Y:S05]  /*5db0*/  @P2 IMAD.WIDE R2, R0, 0x4, R2 ;  /* 0x0000000400022825 */ /* 0x002fea00078e0202 */
[----:B-----5:R1:W5:Y:S02]  /*5dc0*/  @P2 LDG.E R46, desc[UR46][R2.64] ;  /* 0x0000002e022e2981 */ /* 0x020364000c1e1900 */
[----:B-1----:R-:W2:Y:S02]  /*5dd0*/  @!P2 LDC R46, c[0x0][0x8a0] ;  /* 0x00022800ff2eab82 */ /* 0x002ea40000000800 */
.L_x_106:
[----:B-----5:R-:W-:Y:S01]  /*5de0*/  ISETP.NE.AND P2, PT, R50, RZ, PT ;  /* 0x000000ff3200720c */ /* 0x020fe20003f45270 */
[----:B------:R-:W-:Y:S01]  /*5df0*/  BSSY B1, `(.L_x_107) ;  /* 0x0000040000017945 */ /* 0x000fe20003800000 */
[----:B------:R-:W-:Y:S01]  /*5e00*/  SEL R7, RZ, 0xffffffff, P3 ;  /* 0xffffffffff077807 */ /* 0x000fe20001800000 */
[----:B------:R-:W-:Y:S01]  /*5e10*/  IMAD.MOV.U32 R64, RZ, RZ, 0x1 ;  /* 0x00000001ff407424 */ /* 0x000fe200078e00ff */
[----:B------:R-:W-:Y:S01]  /*5e20*/  LOP3.LUT P3, RZ, R91, 0xff, RZ, 0xc0, !PT ;  /* 0x000000ff5bff7812 */ /* 0x000fe2000786c0ff */
[----:B------:R-:W-:Y:S01]  /*5e30*/  IMAD R48, R44, 0x80, R47 ;  /* 0x000000802c307824 */ /* 0x000fe200078e022f */
[----:B------:R-:W-:Y:S02]  /*5e40*/  @P1 SEL R0, RZ, 0xffffffff, P2 ;  /* 0xffffffffff001807 */ /* 0x000fe40001000000 */
[----:B------:R-:W-:Y:S02]  /*5e50*/  CS2R R62, SRZ ;  /* 0x00000000003e7805 */ /* 0x000fe4000001ff00 */
[----:B------:R-:W-:Y:S02]  /*5e60*/  LEA R3, R100, UR49, 0x3 ;  /* 0x0000003164037c11 */ /* 0x000fe4000f8e18ff */
[----:B------:R-:W-:Y:S02]  /*5e70*/  CS2R R60, SRZ ;  /* 0x00000000003c7805 */ /* 0x000fe4000001ff00 */
[----:B------:R-:W-:Y:S02]  /*5e80*/  @P0 SEL R0, R7, R0, !P3 ;  /* 0x0000000007000207 */ /* 0x000fe40005800000 */
[----:B------:R-:W-:Y:S02]  /*5e90*/  CS2R R58, SRZ ;  /* 0x00000000003a7805 */ /* 0x000fe4000001ff00 */
[----:B------:R-:W-:Y:S02]  /*5ea0*/  LEA R106, R44, UR49, 0x3 ;  /* 0x000000312c6a7c11 */ /* 0x000fe4000f8e18ff */
[----:B------:R-:W-:Y:S02]  /*5eb0*/  CS2R R56, SRZ ;  /* 0x0000000000387805 */ /* 0x000fe4000001ff00 */
[----:B------:R-:W-:Y:S02]  /*5ec0*/  @P1 LOP3.LUT R0, R0, 0x1, RZ, 0xc0, !PT ;  /* 0x0000000100001812 */ /* 0x000fe400078ec0ff */
[----:B------:R-:W-:Y:S02]  /*5ed0*/  SHF.L.U32 R5, R102, 0x1f, RZ ;  /* 0x0000001f66057819 */ /* 0x000fe400000006ff */
[----:B------:R-:W-:Y:S02]  /*5ee0*/  ISETP.NE.U32.OR P5, PT, R0, 0x1, !P1 ;  /* 0x000000010000780c */ /* 0x000fe40004fa5470 */
[----:B------:R-:W-:Y:S02]  /*5ef0*/  SEL R0, RZ, 0xffffffff, P2 ;  /* 0xffffffffff007807 */ /* 0x000fe40001000000 */
[----:B------:R-:W-:Y:S02]  /*5f00*/  PLOP3.LUT P2, PT, PT, PT, UP1, 0x80, 0x8 ;  /* 0x000000000008781c */ /* 0x000fe40003f4f018 */
[----:B------:R-:W-:Y:S07]  /*5f10*/  P2R R72, PR, RZ, 0x20 ;  /* 0x00000020ff487803 */ /* 0x000fee0000000000 */
[----:B------:R-:W-:Y:S04]  /*5f20*/  @P5 SHF.L.U32 R2, R99, 0x1f, RZ ;  /* 0x0000001f63025819 */ /* 0x000fe800000006ff */
[----:B------:R-:W1:Y:S01]  /*5f30*/  @P5 SYNCS.PHASECHK.TRANS64.TRYWAIT P1, [R3+URZ+0x30], R2 ;  /* 0x00003002030055a7 */ /* 0x000e6200080211ff */
[----:B------:R-:W-:Y:S04]  /*5f40*/  @P2 SEL R0, R7, R0, !P3 ;  /* 0x0000000007002207 */ /* 0x000fe80005800000 */
[----:B------:R-:W-:Y:S04]  /*5f50*/  LOP3.LUT R0, R0, 0x1, RZ, 0xc0, !PT ;  /* 0x0000000100007812 */ /* 0x000fe800078ec0ff */
[----:B------:R-:W-:Y:S04]  /*5f60*/  ISETP.NE.U32.AND P4, PT, R0, 0x1, PT ;  /* 0x000000010000780c */ /* 0x000fe80003f85070 */
[----:B------:R-:W-:Y:S01]  /*5f70*/  P2R R65, PR, RZ, 0x10 ;  /* 0x00000010ff417803 */ /* 0x000fe20000000000 */
[----:B------:R3:W4:Y:S01]  /*5f80*/  SYNCS.PHASECHK.TRANS64.TRYWAIT P0, [R106+URZ+0xa0], R5 ;  /* 0x0000a0056a0075a7 */ /* 0x00072200080011ff */
[----:B-1----:R-:W-:Y:S01]  /*5f90*/  @P5 SEL R64, RZ, 0x1, !P1 ;  /* 0x00000001ff405807 */ /* 0x002fe20004800000 */
[----:B---3--:R-:W-:Y:S06]  /*5fa0*/  @!P5 BRA `(.L_x_108) ;  /* 0x000000000090d947 */ /* 0x008fec0003800000 */
[----:B------:R-:W-:Y:S01]  /*5fb0*/  @P4 IMAD R4, R100, 0x1000, R95 ;  /* 0x0000100064044824 */ /* 0x000fe200078e025f */
[----:B------:R-:W-:Y:S01]  /*5fc0*/  LOP3.LUT P5, RZ, R96, 0x80, RZ, 0xc0, !PT ;  /* 0x0000008060ff7812 */ /* 0x000fe200078ac0ff */
[----:B------:R-:W-:Y:S01]  /*5fd0*/  BSSY B0, `(.L_x_109) ;  /* 0x000000f000007945 */ /* 0x000fe20003800000 */
[----:B------:R-:W-:Y:S01]  /*5fe0*/  ISETP.NE.AND P2, PT, R64, RZ, PT ;  /* 0x000000ff4000720c */ /* 0x000fe20003f45270 */
[----:B------:R-:W-:Y:S01]  /*5ff0*/  @P4 VIADD R0, R4, UR49 ;  /* 0x0000003104004c36 */ /* 0x000fe20008000000 */
[----:B------:R-:W-:Y:S02]  /*6000*/  PLOP3.LUT P1, PT, PT, PT, PT, 0x8, 0x80 ;  /* 0x000000000080781c */ /* 0x000fe40003f2e170 */
[----:B------:R-:W-:Y:S02]  /*6010*/  CS2R R58, SRZ ;  /* 0x00000000003a7805 */ /* 0x000fe4000001ff00 */
[----:B------:R-:W-:Y:S01]  /*6020*/  @P4 PLOP3.LUT P1, PT, P5, PT, PT, 0x80, 0x8 ;  /* 0x000000000008481c */ /* 0x000fe20002f2f070 */
[C---:B------:R-:W-:Y:S01]  /*6030*/  @P4 VIADD R2, R0.reuse, 0x10 ;  /* 0x0000001000024836 */ /* 0x040fe20000000000 */
[----:B------:R-:W-:Y:S02]  /*6040*/  CS2R R56, SRZ ;  /* 0x0000000000387805 */ /* 0x000fe4000001ff00 */
[----:B------:R-:W-:Y:S02]  /*6050*/  CS2R R62, SRZ ;  /* 0x00000000003e7805 */ /* 0x000fe4000001ff00 */
[----:B------:R-:W-:Y:S07]  /*6060*/  CS2R R60, SRZ ;  /* 0x00000000003c7805 */ /* 0x000fee000001ff00 */
[----:B------:R-:W-:Y:S01]  /*6070*/  @P1 VIADD R2, R0, 0xfffffff0 ;  /* 0xfffffff000021836 */ /* 0x000fe20000000000 */
[----:B------:R-:W-:Y:S06]  /*6080*/  @P2 BRA `(.L_x_110) ;  /* 0x00000000000c2947 */ /* 0x000fec0003800000 */
[----:B------:R-:W-:Y:S04]  /*6090*/  SHF.L.U32 R0, R99, 0x1f, RZ ;  /* 0x0000001f63007819 */ /* 0x000fe800000006ff */
[----:B------:R-:W1:Y:S02]  /*60a0*/  SYNCS.PHASECHK.TRANS64.TRYWAIT P1, [R3+URZ+0x30], R0 ;  /* 0x00003000030075a7 */ /* 0x000e6400080211ff */
[----:B-1----:R-:W-:Y:S05]  /*60b0*/  @!P1 BRA `(.L_x_111) ;  /* 0x0000004000989947 */ /* 0x002fea0003800000 */
.L_x_110:
[----:B------:R-:W-:Y:S05]  /*60c0*/  BSYNC B0 ;  /* 0x0000000000007941 */ /* 0x000fea0003800000 */
.L_x_109:
[----:B------:R-:W-:Y:S01]  /*60d0*/  ISETP.NE.AND P1, PT, R65, RZ, PT ;  /* 0x000000ff4100720c */ /* 0x000fe20003f25270 */
[----:B-1----:R-:W-:Y:S02]  /*60e0*/  VIADD R3, R3, 0x50 ;  /* 0x0000005003037836 */ /* 0x002fe40000000000 */
[----:B------:R-:W-:Y:S02]  /*60f0*/  IMAD.U32 R0, RZ, RZ, UR37 ;  /* 0x00000025ff007e24 */ /* 0x000fe4000f8e00ff */
[----:B------:R-:W-:Y:S03]  /*6100*/  VIADD R100, R100, 0x1 ;  /* 0x0000000164647836 */ /* 0x000fe60000000000 */
[----:B------:R-:W-:Y:S05]  /*6110*/  PRMT R0, R0, 0x654, R3 ;  /* 0x0000065400007816 */ /* 0x000fea0000000003 */
[----:B------:R1:W3:Y:S04]  /*6120*/  @P1 LDS.128 R56, [R4+UR49+0x200] ;  /* 0x0002003104381984 */ /* 0x0002e80008000c00 */
[----:B------:R1:W1:Y:S01]  /*6130*/  @P1 LDS.128 R60, [R2+0x200] ;  /* 0x00020000023c1984 */ /* 0x0002620000000c00 */
[C---:B------:R-:W-:Y:S01]  /*6140*/  ISETP.NE.AND P1, PT, R100.reuse, 0x4, PT ;  /* 0x000000046400780c */ /* 0x040fe20003f25270 */
[----:B------:R-:W-:Y:S01]  /*6150*/  @!PT LDS RZ, [RZ] ;  /* 0x00000000fffff984 */ /* 0x000fe20000000800 */
[----:B------:R-:W-:Y:S01]  /*6160*/  @!PT LDS RZ, [RZ] ;  /* 0x00000000fffff984 */ /* 0x000fe20000000800 */
[----:B------:R-:W-:Y:S01]  /*6170*/  @!PT LDS RZ, [RZ] ;  /* 0x00000000fffff984 */ /* 0x000fe20000000800 */
[----:B------:R-:W-:Y:S01]  /*6180*/  @!PT LDS RZ, [RZ] ;  /* 0x00000000fffff984 */ /* 0x000fe20000000800 */
[----:B------:R5:W-:Y:S06]  /*6190*/  MEMBAR.ALL.CTA ;  /* 0x0000000000007992 */ /* 0x000bec0000008000 */
[----:B-----5:R-:W5:Y:S01]  /*61a0*/  FENCE.VIEW.ASYNC.S ;  /* 0x00000000000073c6 */ /* 0x020f620000000000 */
[----:B------:R-:W-:Y:S01]  /*61b0*/  SEL R100, R100, RZ, P1 ;  /* 0x000000ff64647207 */ /* 0x000fe20000800000 */
[----:B-----5:R5:W-:Y:S02]  /*61c0*/  SYNCS.ARRIVE.TRANS64.RED.A1T0 RZ, [R0+URZ], RZ ;  /* 0x000000ff00ff79a7 */ /* 0x020be400081004ff */
[----:B-----5:R-:W-:Y:S04]  /*61d0*/  SEL R0, RZ, 0x1, P1 ;  /* 0x00000001ff007807 */ /* 0x020fe80000800000 */
[----:B---3--:R-:W-:Y:S02]  /*61e0*/  LOP3.LUT R99, R99, R0, RZ, 0x3c, !PT ;  /* 0x0000000063637212 */ /* 0x008fe400078e3cff */
.L_x_108:
[----:B------:R-:W-:Y:S05]  /*61f0*/  BSYNC B1 ;  /* 0x0000000000017941 */ /* 0x000fea0003800000 */
.L_x_107:
[----:B------:R-:W-:Y:S04]  /*6200*/  SHF.R.U32.HI R0, RZ, 0x15, R48 ;  /* 0x00000015ff007819 */ /* 0x000fe80000011630 */
[----:B------:R-:W-:Y:S01]  /*6210*/  LOP3.LUT P1, RZ, R0, 0x3, R97, 0x48, !PT ;  /* 0x0000000300ff7812 */ /* 0x000fe20007824861 */
[----:B------:R-:W-:Y:S01]  /*6220*/  @!UPT UIADD3 URZ, UPT, UPT, URZ, URZ, URZ ;  /* 0x000000fffffff290 */ /* 0x000fe2000fffe0ff */
[----:B----4-:R-:W-:Y:S11]  /*6230*/  @P0 BRA `(.L_x_112) ;  /* 0x0000000000080947 */ /* 0x010ff60003800000 */
[----:B------:R-:W3:Y:S02]  /*6240*/  SYNCS.PHASECHK.TRANS64.TRYWAIT P0, [R106+URZ+0xa0], R5 ;  /* 0x0000a0056a0075a7 */ /* 0x000ee400080011ff */
[----:B---3--:R-:W-:Y:S05]  /*6250*/  @!P0 BRA `(.L_x_113) ;  /* 0x0000004000448947 */ /* 0x008fea0003800000 */
.L_x_112:
[----:B------:R-:W-:Y:S05]  /*6260*/  @!P1 BRA `(.L_x_114) ;  /* 0x0000000000409947 */ /* 0x000fea0003800000 */
[----:B------:R-:W3:Y:S01]  /*6270*/  LDCU.64 UR8, c[0x4][0x78] ;  /* 0x01000f00ff0877ac */ /* 0x000ee20008000a00 */
[----:B------:R-:W-:Y:S01]  /*6280*/  MOV R3, 0x0 ;  /* 0x0000000000037802 */ /* 0x000fe20000000f00 */
[----:B------:R-:W-:Y:S02]  /*6290*/  HFMA2 R12, -RZ, RZ, 0, 5.9604644775390625e-08 ;  /* 0x00000001ff0c7431 */ /* 0x000fe400000001ff */
[----:B------:R-:W-:Y:S02]  /*62a0*/  IMAD.MOV.U32 R8, RZ, RZ, 0x192 ;  /* 0x00000192ff087424 */ /* 0x000fe400078e00ff */
[----:B------:R-:W-:Y:S01]  /*62b0*/  IMAD.MOV.U32 R13, RZ, RZ, RZ ;  /* 0x000000ffff0d7224 */ /* 0x000fe200078e00ff */
[----:B------:R-:W4:Y:S01]  /*62c0*/  LDCU.64 UR6, c[0x4][0x80] ;  /* 0x01001000ff0677ac */ /* 0x000f220008000a00 */
[----:B-1----:R-:W1:Y:S01]  /*62d0*/  LDC.64 R2, c[0x4][R3] ;  /* 0x0100000003027b82 */ /* 0x002e620000000a00 */
[----:B------:R-:W5:Y:S01]  /*62e0*/  LDCU.64 UR4, c[0x4][0x18] ;  /* 0x01000300ff0477ac */ /* 0x000f620008000a00 */
[----:B---3--:R-:W-:Y:S01]  /*62f0*/  MOV R5, UR9 ;  /* 0x0000000900057c02 */ /* 0x008fe20008000f00 */
[----:B------:R-:W-:Y:S01]  /*6300*/  IMAD.U32 R4, RZ, RZ, UR8 ;  /* 0x00000008ff047e24 */ /* 0x000fe2000f8e00ff */
[----:B----4-:R-:W-:Y:S01]  /*6310*/  MOV R7, UR7 ;  /* 0x0000000700077c02 */ /* 0x010fe20008000f00 */
[----:B------:R-:W-:Y:S01]  /*6320*/  IMAD.U32 R6, RZ, RZ, UR6 ;  /* 0x00000006ff067e24 */ /* 0x000fe2000f8e00ff */
[----:B-----5:R-:W-:Y:S01]  /*6330*/  MOV R11, UR5 ;  /* 0x00000005000b7c02 */ /* 0x020fe20008000f00 */
[----:B------:R-:W-:Y:S02]  /*6340*/  IMAD.U32 R10, RZ, RZ, UR4 ;  /* 0x00000004ff0a7e24 */ /* 0x000fe4000f8e00ff */
[----:B------:R-:W-:Y:S07]  /*6350*/  LEPC R20, `(.L_x_114) ;  /* 0x000000001014794e */ /* 0x000fee0000000000 */
[----:B-12---:R-:W-:Y:S05]  /*6360*/  CALL.ABS.NOINC R2 ;  /* 0x0000000002007343 */ /* 0x006fea0003c00000 */
.L_x_114:
[----:B------:R-:W-:Y:S05]  /*6370*/  WARPSYNC.ALL ;  /* 0x0000000000007948 */ /* 0x000fea0003800000 */
[----:B------:R-:W-:Y:S01]  /*6380*/  R2UR UR4, R48 ;  /* 0x00000000300472ca */ /* 0x000fe200000e0000 */
[----:B------:R-:W-:Y:S01]  /*6390*/  HFMA2 R66, -RZ, RZ, 0, 9.5367431640625e-07 ;  /* 0x00000010ff427431 */ /* 0x000fe200000001ff */
[C---:B------:R-:W-:Y:S01]  /*63a0*/  PRMT R49, R56.reuse, 0x8880, RZ ;  /* 0x0000888038317816 */ /* 0x040fe200000000ff */
[----:B------:R-:W-:Y:S01]  /*63b0*/  BSSY.RECONVERGENT B0, `(.L_x_115) ;  /* 0x00000a5000007945 */ /* 0x000fe20003800200 */
[C---:B------:R-:W-:Y:S02]  /*63c0*/  SHF.L.U32 R51, R56.reuse, 0x10, RZ ;  /* 0x0000001038337819 */ /* 0x040fe400000006ff */
[----:B------:R-:W-:Y:S02]  /*63d0*/  SHF.L.U32 R52, R56, 0x8, RZ ;  /* 0x0000000838347819 */ /* 0x000fe400000006ff */
[----:B------:R-:W-:Y:S02]  /*63e0*/  SHF.R.S32.HI R51, RZ, 0x18, R51 ;  /* 0x00000018ff337819 */ /* 0x000fe40000011433 */
[----:B------:R-:W-:Y:S02]  /*63f0*/  PRMT R53, R57, 0x8880, RZ ;  /* 0x0000888039357816 */ /* 0x000fe400000000ff */
[----:B------:R-:W-:Y:S01]  /*6400*/  IADD3 R67, PT, PT, R95, UR49, RZ ;  /* 0x000000315f437c10 */ /* 0x000fe2000fffe0ff */
[----:B-1-3--:R-:W2:Y:S01]  /*6410*/  LDTM.x32 R4, tmem[UR4] ;  /* 0x00000004000479ee */ /* 0x00aea200082c0000 */
[----:B------:R-:W-:Y:S02]  /*6420*/  LOP3.LUT P5, RZ, R96, 0x80, RZ, 0xc0, !PT ;  /* 0x0000008060ff7812 */ /* 0x000fe400078ac0ff */
[----:B------:R-:W-:Y:S02]  /*6430*/  PRMT R54, R59, 0x8880, RZ ;  /* 0x000088803b367816 */ /* 0x000fe400000000ff */
[----:B------:R-:W-:Y:S02]  /*6440*/  SEL R66, R66, 0xfffffff0, !P5 ;  /* 0xfffffff042427807 */ /* 0x000fe40006800000 */
[----:B------:R-:W-:Y:S02]  /*6450*/  ISETP.NE.AND P0, PT, R104, RZ, PT ;  /* 0x000000ff6800720c */ /* 0x000fe40003f05270 */
[----:B------:R-:W-:Y:S02]  /*6460*/  IADD3 R108, PT, PT, R67, R66, RZ ;  /* 0x00000042436c7210 */ /* 0x000fe40007ffe0ff */
[----:B------:R-:W-:Y:S01]  /*6470*/  ISETP.NE.AND P6, PT, R72, RZ, PT ;  /* 0x000000ff4800720c */ /* 0x000fe20003fc5270 */
[C---:B--2---:R-:W-:Y:S11]  /*6480*/  IMAD R0, R46.reuse, R4, RZ ;  /* 0x000000042e007224 */ /* 0x044ff600078e02ff */
[----:B------:R-:W-:Y:S01]  /*6490*/  @!UPT UIADD3 URZ, UPT, UPT, URZ, URZ, URZ ;  /* 0x000000fffffff290 */ /* 0x000fe2000fffe0ff */
[----:B------:R-:W-:Y:S01]  /*64a0*/  @P6 SHF.L.U32 R74, R99, 0x1f, RZ ;  /* 0x0000001f634a6819 */ /* 0x000fe200000006ff */
[C---:B------:R-:W-:Y:S02]  /*64b0*/  IMAD R2, R46.reuse, R5, RZ ;  /* 0x000000052e027224 */ /* 0x040fe400078e02ff */
[----:B------:R-:W-:Y:S01]  /*64c0*/  IMAD R0, R49, R50, R0 ;  /* 0x0000003231007224 */ /* 0x000fe200078e0200 */
[----:B------:R-:W-:Y:S01]  /*64d0*/  SHF.R.S32.HI R49, RZ, 0x18, R52 ;  /* 0x00000018ff317819 */ /* 0x000fe20000011434 */
[C---:B------:R-:W-:Y:S02]  /*64e0*/  IMAD R3, R46.reuse, R6, RZ ;  /* 0x000000062e037224 */ /* 0x040fe400078e02ff */
[-C--:B------:R-:W-:Y:S01]  /*64f0*/  IMAD R2, R51, R50.reuse, R2 ;  /* 0x0000003233027224 */ /* 0x080fe200078e0202 */
[----:B------:R-:W-:Y:S01]  /*6500*/  SHF.R.S32.HI R51, RZ, 0x18, R56 ;  /* 0x00000018ff337819 */ /* 0x000fe20000011438 */
[C---:B------:R-:W-:Y:S02]  /*6510*/  IMAD R7, R46.reuse, R7, RZ ;  /* 0x000000072e077224 */ /* 0x040fe400078e02ff */
[----:B------:R-:W-:Y:S01]  /*6520*/  IMAD R3, R49, R50, R3 ;  /* 0x0000003231037224 */ /* 0x000fe200078e0203 */
[----:B------:R-:W-:Y:S01]  /*6530*/  MOV R49, R53 ;  /* 0x0000003500317202 */ /* 0x000fe20000000f00 */
[C---:B------:R-:W-:Y:S01]  /*6540*/  IMAD.U32 R52, R57.reuse, 0x10000, RZ ;  /* 0x0001000039347824 */ /* 0x040fe200078e00ff */
[----:B------:R-:W-:Y:S01]  /*6550*/  SHF.L.U32 R53, R57, 0x8, RZ ;  /* 0x0000000839357819 */ /* 0x000fe200000006ff */
[C---:B------:R-:W-:Y:S02]  /*6560*/  IMAD R4, R46.reuse, R8, RZ ;  /* 0x000000082e047224 */ /* 0x040fe400078e02ff */
[-C--:B------:R-:W-:Y:S01]  /*6570*/  IMAD R7, R51, R50.reuse, R7 ;  /* 0x0000003233077224 */ /* 0x080fe200078e0207 */
[----:B------:R-:W-:Y:S01]  /*6580*/  SHF.R.S32.HI R51, RZ, 0x18, R52 ;  /* 0x00000018ff337819 */ /* 0x000fe20000011434 */
[C---:B------:R-:W-:Y:S01]  /*6590*/  IMAD R5, R46.reuse, R9, RZ ;  /* 0x000000092e057224 */ /* 0x040fe200078e02ff */
[----:B------:R-:W-:Y:S01]  /*65a0*/  SHF.R.S32.HI R52, RZ, 0x18, R57 ;  /* 0x00000018ff347819 */ /* 0x000fe20000011439 */
[----:B------:R-:W-:Y:S01]  /*65b0*/  IMAD R4, R49, R50, R4 ;  /* 0x0000003231047224 */ /* 0x000fe200078e0204 */
[----:B------:R-:W-:Y:S01]  /*65c0*/  SHF.R.S32.HI R49, RZ, 0x18, R53 ;  /* 0x00000018ff317819 */ /* 0x000fe20000011435 */
[----:B------:R-:W-:Y:S01]  /*65d0*/  IMAD R6, R46, R10, RZ ;  /* 0x0000000a2e067224 */ /* 0x000fe200078e02ff */
[----:B------:R-:W-:Y:S01]  /*65e0*/  PRMT R53, R58, 0x8880, RZ ;  /* 0x000088803a357816 */ /* 0x000fe200000000ff */
[----:B------:R-:W-:Y:S01]  /*65f0*/  IMAD R11, R46, R11, RZ ;  /* 0x0000000b2e0b7224 */ /* 0x000fe200078e02ff */
[----:B------:R-:W-:Y:S01]  /*6600*/  I2IP.S8.S32.SAT R55, R7, R3, RZ ;  /* 0x0000000307377239 */ /* 0x000fe200000014ff */
[----:B------:R-:W-:Y:S02]  /*6610*/  IMAD R5, R51, R50, R5 ;  /* 0x0000003233057224 */ /* 0x000fe400078e0205 */
[----:B------:R-:W-:Y:S01]  /*6620*/  IMAD.U32 R51, R58, 0x10000, RZ ;  /* 0x000100003a337824 */ /* 0x000fe200078e00ff */
[----:B------:R-:W-:Y:S01]  /*6630*/  I2IP.S8.S32.SAT R68, R2, R0, R55 ;  /* 0x0000000002447239 */ /* 0x000fe20000001437 */
[----:B------:R-:W-:Y:S01]  /*6640*/  IMAD R6, R49, R50, R6 ;  /* 0x0000003231067224 */ /* 0x000fe200078e0206 */
[----:B------:R-:W-:Y:S01]  /*6650*/  MOV R49, R53 ;  /* 0x0000003500317202 */ /* 0x000fe20000000f00 */
[----:B------:R-:W-:Y:S01]  /*6660*/  IMAD R8, R46, R12, RZ ;  /* 0x0000000c2e087224 */ /* 0x000fe200078e02ff */
[----:B------:R-:W-:Y:S01]  /*6670*/  SHF.R.S32.HI R51, RZ, 0x18, R51 ;  /* 0x00000018ff337819 */ /* 0x000fe20000011433 */
[-C--:B------:R-:W-:Y:S01]  /*6680*/  IMAD R11, R52, R50.reuse, R11 ;  /* 0x00000032340b7224 */ /* 0x080fe200078e020b */
[----:B------:R-:W-:Y:S01]  /*6690*/  SHF.L.U32 R52, R58, 0x8, RZ ;  /* 0x000000083a347819 */ /* 0x000fe200000006ff */
[C---:B------:R-:W-:Y:S01]  /*66a0*/  IMAD R9, R46.reuse, R13, RZ ;  /* 0x0000000d2e097224 */ /* 0x040fe200078e02ff */
[----:B------:R-:W-:Y:S01]  /*66b0*/  SHF.L.U32 R53, R59, 0x8, RZ ;  /* 0x000000083b357819 */ /* 0x000fe200000006ff */
[----:B------:R-:W-:Y:S01]  /*66c0*/  IMAD R8, R49, R50, R8 ;  /* 0x0000003231087224 */ /* 0x000fe200078e0208 */
[----:B------:R-:W-:Y:S01]  /*66d0*/  SHF.R.S32.HI R49, RZ, 0x18, R52 ;  /* 0x00000018ff317819 */ /* 0x000fe20000011434 */
[C---:B------:R-:W-:Y:S01]  /*66e0*/  IMAD R10, R46.reuse, R14, RZ ;  /* 0x0000000e2e0a7224 */ /* 0x040fe200078e02ff */
[----:B------:R-:W-:Y:S01]  /*66f0*/  I2IP.S8.S32.SAT R69, R11, R6, RZ ;  /* 0x000000060b457239 */ /* 0x000fe200000014ff */
[----:B------:R-:W-:Y:S01]  /*6700*/  IMAD R9, R51, R50, R9 ;  /* 0x0000003233097224 */ /* 0x000fe200078e0209 */
[----:B------:R-:W-:Y:S01]  /*6710*/  SHF.R.S32.HI R51, RZ, 0x18, R58 ;  /* 0x00000018ff337819 */ /* 0x000fe2000001143a */
[----:B------:R-:W-:Y:S01]  /*6720*/  IMAD.U32 R52, R59, 0x10000, RZ ;  /* 0x000100003b347824 */ /* 0x000fe200078e00ff */
[----:B------:R-:W-:Y:S01]  /*6730*/  I2IP.S8.S32.SAT R69, R5, R4, R69 ;  /* 0x0000000405457239 */ /* 0x000fe20000001445 */
[C---:B------:R-:W-:Y:S01]  /*6740*/  IMAD R15, R46.reuse, R15, RZ ;  /* 0x0000000f2e0f7224 */ /* 0x040fe200078e02ff */
[----:B------:R-:W-:Y:S01]  /*6750*/  SHF.R.S32.HI R53, RZ, 0x18, R53 ;  /* 0x00000018ff357819 */ /* 0x000fe20000011435 */
[----:B------:R-:W-:Y:S01]  /*6760*/  IMAD R10, R49, R50, R10 ;  /* 0x00000032310a7224 */ /* 0x000fe200078e020a */
[----:B------:R-:W-:Y:S01]  /*6770*/  MOV R49, R54 ;  /* 0x0000003600317202 */ /* 0x000fe20000000f00 */
[C---:B------:R-:W-:Y:S01]  /*6780*/  IMAD R12, R46.reuse, R16, RZ ;  /* 0x000000102e0c7224 */ /* 0x040fe200078e02ff */
[----:B------:R-:W-:Y:S01]  /*6790*/  SHF.R.S32.HI R52, RZ, 0x18, R52 ;  /* 0x00000018ff347819 */ /* 0x000fe20000011434 */
[C---:B------:R-:W-:Y:S02]  /*67a0*/  IMAD R13, R46.reuse, R17, RZ ;  /* 0x000000112e0d7224 */ /* 0x040fe400078e02ff */
[----:B------:R-:W-:Y:S01]  /*67b0*/  IMAD R15, R51, R50, R15 ;  /* 0x00000032330f7224 */ /* 0x000fe200078e020f */
[----:B------:R-:W-:Y:S01]  /*67c0*/  SHF.R.S32.HI R51, RZ, 0x18, R59 ;  /* 0x00000018ff337819 */ /* 0x000fe2000001143b */
[C---:B------:R-:W-:Y:S02]  /*67d0*/  IMAD R14, R46.reuse, R18, RZ ;  /* 0x000000122e0e7224 */ /* 0x040fe400078e02ff */
[----:B------:R-:W-:Y:S01]  /*67e0*/  IMAD R12, R49, R50, R12 ;  /* 0x00000032310c7224 */ /* 0x000fe200078e020c */
[----:B------:R-:W-:Y:S01]  /*67f0*/  I2IP.S8.S32.SAT R70, R15, R10, RZ ;  /* 0x0000000a0f467239 */ /* 0x000fe200000014ff */
[----:B------:R-:W-:Y:S01]  /*6800*/  IMAD R19, R46, R19, RZ ;  /* 0x000000132e137224 */ /* 0x000fe200078e02ff */
[----:B------:R-:W-:Y:S01]  /*6810*/  PRMT R49, R60, 0x8880, RZ ;  /* 0x000088803c317816 */ /* 0x000fe200000000ff */
[----:B------:R-:W-:Y:S01]  /*6820*/  IMAD R13, R52, R50, R13 ;  /* 0x00000032340d7224 */ /* 0x000fe200078e020d */
[----:B------:R-:W-:Y:S01]  /*6830*/  I2IP.S8.S32.SAT R70, R9, R8, R70 ;  /* 0x0000000809467239 */ /* 0x000fe20000001446 */
[-C--:B------:R-:W-:Y:S01]  /*6840*/  IMAD R14, R53, R50.reuse, R14 ;  /* 0x00000032350e7224 */ /* 0x080fe200078e020e */
[----:B------:R-:W-:Y:S01]  /*6850*/  PRMT R53, R61, 0x8880, RZ ;  /* 0x000088803d357816 */ /* 0x000fe200000000ff */
[----:B------:R-:W-:Y:S01]  /*6860*/  IMAD R19, R51, R50, R19 ;  /* 0x0000003233137224 */ /* 0x000fe200078e0213 */
[----:B------:R-:W-:Y:S01]  /*6870*/  SHF.L.U32 R52, R61, 0x10, RZ ;  /* 0x000000103d347819 */ /* 0x000fe200000006ff */
[----:B------:R-:W-:Y:S02]  /*6880*/  IMAD R16, R46, R20, RZ ;  /* 0x000000142e107224 */ /* 0x000fe400078e02ff */
[C---:B------:R-:W-:Y:S01]  /*6890*/  IMAD.U32 R51, R60.reuse, 0x10000, RZ ;  /* 0x000100003c337824 */ /* 0x040fe200078e00ff */
[----:B------:R-:W-:Y:S01]  /*68a0*/  I2IP.S8.S32.SAT R71, R19, R14, RZ ;  /* 0x0000000e13477239 */ /* 0x000fe200000014ff */
[----:B------:R-:W-:Y:S01]  /*68b0*/  IMAD R16, R49, R50, R16 ;  /* 0x0000003231107224 */ /* 0x000fe200078e0210 */
[----:B------:R-:W-:Y:S01]  /*68c0*/  SHF.L.U32 R49, R60, 0x8, RZ ;  /* 0x000000083c317819 */ /* 0x000fe200000006ff */
[C---:B------:R-:W-:Y:S01]  /*68d0*/  IMAD R17, R46.reuse, R21, RZ ;  /* 0x000000152e117224 */ /* 0x040fe200078e02ff */
[----:B------:R-:W-:Y:S01]  /*68e0*/  SHF.R.S32.HI R51, RZ, 0x18, R51 ;  /* 0x00000018ff337819 */ /* 0x000fe20000011433 */
[C---:B------:R-:W-:Y:S01]  /*68f0*/  IMAD R18, R46.reuse, R22, RZ ;  /* 0x000000162e127224 */ /* 0x040fe200078e02ff */
[----:B------:R-:W-:Y:S01]  /*6900*/  SHF.R.S32.HI R49, RZ, 0x18, R49 ;  /* 0x00000018ff317819 */ /* 0x000fe20000011431 */
[C---:B------:R-:W-:Y:S01]  /*6910*/  IMAD R23, R46.reuse, R23, RZ ;  /* 0x000000172e177224 */ /* 0x040fe200078e02ff */
[----:B------:R-:W-:Y:S01]  /*6920*/  I2IP.S8.S32.SAT R71, R13, R12, R71 ;  /* 0x0000000c0d477239 */ /* 0x000fe20000001447 */
[----:B------:R-:W-:Y:S01]  /*6930*/  IMAD R17, R51, R50, R17 ;  /* 0x0000003233117224 */ /* 0x000fe200078e0211 */
[----:B------:R-:W-:Y:S01]  /*6940*/  SHF.R.S32.HI R51, RZ, 0x18, R60 ;  /* 0x00000018ff337819 */ /* 0x000fe2000001143c */
[----:B------:R-:W-:Y:S01]  /*6950*/  IMAD.SHL.U32 R54, R61, 0x100, RZ ;  /* 0x000001003d367824 */ /* 0x000fe200078e00ff */
[----:B------:R-:W-:Y:S01]  /*6960*/  SHF.R.S32.HI R52, RZ, 0x18, R52 ;  /* 0x00000018ff347819 */ /* 0x000fe20000011434 */
[C---:B------:R-:W-:Y:S01]  /*6970*/  IMAD R20, R46.reuse, R24, RZ ;  /* 0x000000182e147224 */ /* 0x040fe200078e02ff */
[----:B------:R1:W-:Y:S01]  /*6980*/  STS.128 [R95+UR49+0x4200], R68 ;  /* 0x004200445f007988 */ /* 0x0003e20008000c31 */
[-C--:B------:R-:W-:Y:S01]  /*6990*/  IMAD R18, R49, R50.reuse, R18 ;  /* 0x0000003231127224 */ /* 0x080fe200078e0212 */
[----:B------:R-:W-:Y:S01]  /*69a0*/  SHF.R.S32.HI R49, RZ, 0x18, R54 ;  /* 0x00000018ff317819 */ /* 0x000fe20000011436 */
[C---:B------:R-:W-:Y:S01]  /*69b0*/  IMAD R21, R46.reuse, R25, RZ ;  /* 0x000000192e157224 */ /* 0x040fe200078e02ff */
[----:B------:R-:W-:Y:S01]  /*69c0*/  SHF.R.S32.HI R54, RZ, 0x18, R63 ;  /* 0x00000018ff367819 */ /* 0x000fe2000001143f */
[----:B------:R-:W-:Y:S01]  /*69d0*/  IMAD R23, R51, R50, R23 ;  /* 0x0000003233177224 */ /* 0x000fe200078e0217 */
[----:B------:R-:W-:Y:S01]  /*69e0*/  SHF.R.S32.HI R51, RZ, 0x18, R61 ;  /* 0x00000018ff337819 */ /* 0x000fe2000001143d */
[C---:B------:R-:W-:Y:S02]  /*69f0*/  IMAD R22, R46.reuse, R26, RZ ;  /* 0x0000001a2e167224 */ /* 0x040fe400078e02ff */
[----:B------:R-:W-:Y:S01]  /*6a00*/  IMAD R20, R53, R50, R20 ;  /* 0x0000003235147224 */ /* 0x000fe200078e0214 */
[----:B------:R-:W-:Y:S01]  /*6a10*/  I2IP.S8.S32.SAT R76, R23, R18, RZ ;  /* 0x00000012174c7239 */ /* 0x000fe200000014ff */
[----:B------:R-:W-:Y:S01]  /*6a20*/  IMAD R27, R46, R27, RZ ;  /* 0x0000001b2e1b7224 */ /* 0x000fe200078e02ff */
[----:B------:R-:W-:Y:S01]  /*6a30*/  SHF.L.U32 R53, R62, 0x8, RZ ;  /* 0x000000083e357819 */ /* 0x000fe200000006ff */
[-C--:B------:R-:W-:Y:S01]  /*6a40*/  IMAD R21, R52, R50.reuse, R21 ;  /* 0x0000003234157224 */ /* 0x080fe200078e0215 */
[C---:B------:R-:W-:Y:S01]  /*6a50*/  SHF.L.U32 R52, R62.reuse, 0x10, RZ ;  /* 0x000000103e347819 */ /* 0x040fe200000006ff */
[----:B------:R-:W-:Y:S01]  /*6a60*/  IMAD R22, R49, R50, R22 ;  /* 0x0000003231167224 */ /* 0x000fe200078e0216 */
[----:B------:R-:W-:Y:S01]  /*6a70*/  PRMT R49, R62, 0x8880, RZ ;  /* 0x000088803e317816 */ /* 0x000fe200000000ff */
[C---:B------:R-:W-:Y:S01]  /*6a80*/  IMAD R24, R46.reuse, R28, RZ ;  /* 0x0000001c2e187224 */ /* 0x040fe200078e02ff */
[----:B------:R-:W-:Y:S01]  /*6a90*/  I2IP.S8.S32.SAT R76, R17, R16, R76 ;  /* 0x00000010114c7239 */ /* 0x000fe2000000144c */
[----:B------:R-:W-:Y:S01]  /*6aa0*/  IMAD R27, R51, R50, R27 ;  /* 0x00000032331b7224 */ /* 0x000fe200078e021b */
[----:B------:R-:W-:Y:S01]  /*6ab0*/  SHF.R.S32.HI R51, RZ, 0x18, R52 ;  /* 0x00000018ff337819 */ /* 0x000fe20000011434 */
[C---:B------:R-:W-:Y:S01]  /*6ac0*/  IMAD R25, R46.reuse, R29, RZ ;  /* 0x0000001d2e197224 */ /* 0x040fe200078e02ff */
[----:B------:R-:W-:Y:S01]  /*6ad0*/  SHF.R.S32.HI R53, RZ, 0x18, R53 ;  /* 0x00000018ff357819 */ /* 0x000fe20000011435 */
[C---:B------:R-:W-:Y:S01]  /*6ae0*/  IMAD R26, R46.reuse, R30, RZ ;  /* 0x0000001e2e1a7224 */ /* 0x040fe200078e02ff */
[----:B------:R-:W-:Y:S01]  /*6af0*/  I2IP.S8.S32.SAT R77, R27, R22, RZ ;  /* 0x000000161b4d7239 */ /* 0x000fe200000014ff */
[-C--:B------:R-:W-:Y:S01]  /*6b00*/  IMAD R24, R49, R50.reuse, R24 ;  /* 0x0000003231187224 */ /* 0x080fe200078e0218 */
[----:B------:R-:W-:Y:S01]  /*6b10*/  SHF.L.U32 R52, R63, 0x10, RZ ;  /* 0x000000103f347819 */ /* 0x000fe200000006ff */
[----:B------:R-:W-:Y:S01]  /*6b20*/  IMAD R25, R51, R50, R25 ;  /* 0x0000003233197224 */ /* 0x000fe200078e0219 */
[----:B------:R-:W-:Y:S01]  /*6b30*/  I2IP.S8.S32.SAT R77, R21, R20, R77 ;  /* 0x00000014154d7239 */ /* 0x000fe2000000144d */
[----:B------:R-:W-:Y:S01]  /*6b40*/  IMAD R26, R53, R50, R26 ;  /* 0x00000032351a7224 */ /* 0x000fe200078e021a */
[----:B------:R-:W-:Y:S01]  /*6b50*/  SHF.R.S32.HI R49, RZ, 0x18, R62 ;  /* 0x00000018ff317819 */ /* 0x000fe2000001143e */
[C---:B------:R-:W-:Y:S01]  /*6b60*/  IMAD R31, R46.reuse, R31, RZ ;  /* 0x0000001f2e1f7224 */ /* 0x040fe200078e02ff */
[C---:B------:R-:W-:Y:S01]  /*6b70*/  PRMT R51, R63.reuse, 0x8880, RZ ;  /* 0x000088803f337816 */ /* 0x040fe200000000ff */
[----:B------:R-:W-:Y:S01]  /*6b80*/  IMAD.SHL.U32 R53, R63, 0x100, RZ ;  /* 0x000001003f357824 */ /* 0x000fe200078e00ff */
[----:B------:R-:W-:Y:S01]  /*6b90*/  SHF.R.S32.HI R52, RZ, 0x18, R52 ;  /* 0x00000018ff347819 */ /* 0x000fe20000011434 */
[C---:B------:R-:W-:Y:S02]  /*6ba0*/  IMAD R28, R46.reuse, R32, RZ ;  /* 0x000000202e1c7224 */ /* 0x040fe400078e02ff */
[C---:B------:R-:W-:Y:S01]  /*6bb0*/  IMAD R29, R46.reuse, R33, RZ ;  /* 0x000000212e1d7224 */ /* 0x040fe200078e02ff */
[----:B------:R-:W-:Y:S01]  /*6bc0*/  SHF.R.S32.HI R53, RZ, 0x18, R53 ;  /* 0x00000018ff357819 */ /* 0x000fe20000011435 */
[-C--:B------:R-:W-:Y:S02]  /*6bd0*/  IMAD R31, R49, R50.reuse, R31 ;  /* 0x00000032311f7224 */ /* 0x080fe400078e021f */
[----:B------:R-:W-:Y:S02]  /*6be0*/  IMAD R28, R51, R50, R28 ;  /* 0x00000032331c7224 */ /* 0x000fe400078e021c */
[----:B------:R-:W-:Y:S01]  /*6bf0*/  IMAD R30, R46, R34, RZ ;  /* 0x000000222e1e7224 */ /* 0x000fe200078e02ff */
[----:B------:R-:W-:Y:S01]  /*6c00*/  I2IP.S8.S32.SAT R55, R31, R26, RZ ;  /* 0x0000001a1f377239 */ /* 0x000fe200000014ff */
[----:B------:R-:W-:Y:S02]  /*6c10*/  IMAD R29, R52, R50, R29 ;  /* 0x00000032341d7224 */ /* 0x000fe400078e021d */
[----:B------:R-:W-:Y:S01]  /*6c20*/  IMAD R35, R46, R35, RZ ;  /* 0x000000232e237224 */ /* 0x000fe200078e02ff */
[----:B------:R-:W-:Y:S01]  /*6c30*/  I2IP.S8.S32.SAT R78, R25, R24, R55 ;  /* 0x00000018194e7239 */ /* 0x000fe20000001437 */
[-C--:B------:R-:W-:Y:S01]  /*6c40*/  IMAD R30, R53, R50.reuse, R30 ;  /* 0x00000032351e7224 */ /* 0x080fe200078e021e */
[----:B------:R-:W-:Y:S01]  /*6c50*/  LEA R55, R100, UR49, 0x3 ;  /* 0x0000003164377c11 */ /* 0x000fe2000f8e18ff */
[----:B------:R-:W-:Y:S05]  /*6c60*/  IMAD R35, R54, R50, R35 ;  /* 0x0000003236237224 */ /* 0x000fea00078e0223 */
[----:B------:R-:W-:Y:S04]  /*6c70*/  I2IP.S8.S32.SAT R73, R35, R30, RZ ;  /* 0x0000001e23497239 */ /* 0x000fe800000014ff */
[----:B------:R-:W-:Y:S05]  /*6c80*/  I2IP.S8.S32.SAT R79, R29, R28, R73 ;  /* 0x0000001c1d4f7239 */ /* 0x000fea0000001449 */
[----:B------:R1:W-:Y:S01]  /*6c90*/  STS.128 [R108+0x4200], R76 ;  /* 0x0042004c6c007388 */ /* 0x0003e20000000c00 */
[----:B------:R-:W-:Y:S01]  /*6ca0*/  @!PT LDS RZ, [RZ] ;  /* 0x00000000fffff984 */ /* 0x000fe20000000800 */
[----:B------:R-:W-:Y:S01]  /*6cb0*/  @!PT LDS RZ, [RZ] ;  /* 0x00000000fffff984 */ /* 0x000fe20000000800 */
[----:B------:R-:W-:Y:S01]  /*6cc0*/  @!PT LDS RZ, [RZ] ;  /* 0x00000000fffff984 */ /* 0x000fe20000000800 */
[----:B------:R-:W-:Y:S01]  /*6cd0*/  @!PT LDS RZ, [RZ] ;  /* 0x00000000fffff984 */ /* 0x000fe20000000800 */
[----:B------:R2:W-:Y:S07]  /*6ce0*/  MEMBAR.ALL.CTA ;  /* 0x0000000000007992 */ /* 0x0005ee0000008000 */
[----:B--2---:R-:W2:Y:S02]  /*6cf0*/  FENCE.VIEW.ASYNC.S ;  /* 0x00000000000073c6 */ /* 0x004ea40000000000 */
[----:B--2---:R-:W-:Y:S06]  /*6d00*/  BAR.SYNC.DEFER_BLOCKING 0x1, 0x80 ;  /* 0x0042000000007b1d */ /* 0x004fec0000010000 */
[----:B------:R-:W-:Y:S05]  /*6d10*/  @P0 BRA `(.L_x_116) ;  /* 0x0000000000380947 */ /* 0x000fea0003800000 */
[----:B------:R-:W-:Y:S02]  /*6d20*/  UIADD3 UR4, UPT, UPT, UR49, 0x4200, URZ ;  /* 0x0000420031047890 */ /* 0x000fe4000fffe0ff */
[----:B------:R-:W-:Y:S01]  /*6d30*/  UIADD3 UR8, UP0, UPT, UR52, 0x680, URZ ;  /* 0x0000068034087890 */ /* 0x000fe2000ff1e0ff */
[----:B------:R-:W-:Y:S01]  /*6d40*/  UMOV UR43, UR36 ;  /* 0x00000024002b7c82 */ /* 0x000fe20008000000 */
[----:B------:R-:W-:Y:S02]  /*6d50*/  UIADD3 UR5, UPT, UPT, UR41, 0x80, URZ ;  /* 0x0000008029057890 */ /* 0x000fe4000fffe0ff */
[----:B------:R-:W-:Y:S01]  /*6d60*/  MOV R103, UR4 ;  /* 0x0000000400677c02 */ /* 0x000fe20008000f00 */
[----:B------:R-:W-:Y:S02]  /*6d70*/  UIADD3.X UR9, UPT, UPT, URZ, UR53, URZ, UP0, !UPT ;  /* 0x00000035ff097290 */ /* 0x000fe400087fe4ff */
[----:B------:R-:W-:Y:S01]  /*6d80*/  UIADD3 UR4, UPT, UPT, UR49, 0x4a00, URZ ;  /* 0x00004a0031047890 */ /* 0x000fe2000fffe0ff */
[----:B------:R-:W-:Y:S01]  /*6d90*/  R2UR UR40, R103 ;  /* 0x00000000672872ca */ /* 0x000fe200000e0000 */
[----:B------:R-:W-:Y:S01]  /*6da0*/  UMOV UR6, UR42 ;  /* 0x0000002a00067c82 */ /* 0x000fe20008000000 */
[----:B------:R-:W-:Y:S11]  /*6db0*/  UMOV UR7, UR36 ;  /* 0x0000002400077c82 */ /* 0x000ff60008000000 */
[----:B------:R2:W-:Y:S01]  /*6dc0*/  UTMASTG.3D [UR40], [UR8] ;  /* 0x00000028080073b5 */ /* 0x0005e20008010000 */
[----:B------:R2:W-:Y:S01]  /*6dd0*/  UTMASTG.3D [UR4], [UR8] ;  /* 0x00000004080073b5 */ /* 0x0005e20008010000 */
[----:B------:R0:W-:Y:S01]  /*6de0*/  UTMACMDFLUSH ;  /* 0x00000000000079b7 */ /* 0x0001e20000000000 */
[----:B--2---:R-:W-:Y:S04]  /*6df0*/  DEPBAR.LE SB0, 0x1 ;  /* 0x000080400000791a */ /* 0x004fe80000000000 */
.L_x_116:
[----:B------:R-:W-:Y:S05]  /*6e00*/  BSYNC.RECONVERGENT B0 ;  /* 0x0000000000007941 */ /* 0x000fea0003800200 */
.L_x_115:
[----:B------:R-:W-:Y:S06]  /*6e10*/  BAR.SYNC.DEFER_BLOCKING 0x1, 0x80 ;  /* 0x0042000000007b1d */ /* 0x000fec0000010000 */
[----:B------:R-:W2:Y:S01]  /*6e20*/  @P6 SYNCS.PHASECHK.TRANS64.TRYWAIT P0, [R55+URZ+0x30], R74 ;  /* 0x0000304a370065a7 */ /* 0x000ea200080011ff */
[----:B------:R-:W-:Y:S01]  /*6e30*/  BSSY B1, `(.L_x_117) ;  /* 0x000001f000017945 */ /* 0x000fe20003800000 */
[----:B--2---:R-:W-:Y:S03]  /*6e40*/  @P6 SEL R64, RZ, 0x1, !P0 ;  /* 0x00000001ff406807 */ /* 0x004fe60004000000 */
[----:B------:R-:W-:Y:S05]  /*6e50*/  @!P6 BRA `(.L_x_118) ;  /* 0x000000000070e947 */ /* 0x000fea0003800000 */
[----:B------:R-:W-:Y:S01]  /*6e60*/  ISETP.NE.AND P1, PT, R65, RZ, PT ;  /* 0x000000ff4100720c */ /* 0x000fe20003f25270 */
[----:B------:R-:W-:Y:S01]  /*6e70*/  BSSY B0, `(.L_x_119) ;  /* 0x0000008000007945 */ /* 0x000fe20003800000 */
[----:B------:R-:W-:Y:S11]  /*6e80*/  ISETP.NE.AND P0, PT, R64, RZ, PT ;  /* 0x000000ff4000720c */ /* 0x000ff60003f05270 */
[----:B------:R-:W-:Y:S04]  /*6e90*/  @P1 IMAD R3, R100, 0x1000, R67 ;  /* 0x0000100064031824 */ /* 0x000fe800078e0243 */
[----:B------:R-:W-:Y:S01]  /*6ea0*/  @P1 IMAD.IADD R2, R66, 0x1, R3 ;  /* 0x0000000142021824 */ /* 0x000fe200078e0203 */
[----:B------:R-:W-:Y:S06]  /*6eb0*/  @P0 BRA `(.L_x_120) ;  /* 0x00000000000c0947 */ /* 0x000fec0003800000 */
[----:B------:R-:W-:Y:S04]  /*6ec0*/  SHF.L.U32 R0, R99, 0x1f, RZ ;  /* 0x0000001f63007819 */ /* 0x000fe800000006ff */
[----:B------:R-:W2:Y:S02]  /*6ed0*/  SYNCS.PHASECHK.TRANS64.TRYWAIT P0, [R55+URZ+0x30], R0 ;  /* 0x00003000370075a7 */ /* 0x000ea400080011ff */
[----:B--2---:R-:W-:Y:S05]  /*6ee0*/  @!P0 BRA `(.L_x_121) ;  /* 0x0000003400348947 */ /* 0x004fea0003800000 */
.L_x_120:
[----:B------:R-:W-:Y:S05]  /*6ef0*/  BSYNC B0 ;  /* 0x0000000000007941 */ /* 0x000fea0003800000 */
.L_x_119:
[----:B------:R-:W-:Y:S01]  /*6f00*/  ISETP.NE.AND P0, PT, R65, RZ, PT ;  /* 0x000000ff4100720c */ /* 0x000fe20003f05270 */
[----:B--2---:R-:W-:Y:S02]  /*6f10*/  VIADD R55, R55, 0x50 ;  /* 0x0000005037377836 */ /* 0x004fe40000000000 */
[----:B------:R-:W-:Y:S02]  /*6f20*/  IMAD.U32 R0, RZ, RZ, UR37 ;  /* 0x00000025ff007e24 */ /* 0x000fe4000f8e00ff */
[----:B------:R-:W-:Y:S03]  /*6f30*/  VIADD R100, R100, 0x1 ;  /* 0x0000000164647836 */ /* 0x000fe60000000000 */
[----:B------:R-:W-:Y:S05]  /*6f40*/  PRMT R0, R0, 0x654, R55 ;  /* 0x0000065400007816 */ /* 0x000fea0000000037 */
[----:B------:R2:W3:Y:S04]  /*6f50*/  @P0 LDS.128 R56, [R3+0x200] ;  /* 0x0002000003380984 */ /* 0x0004e80000000c00 */
[----:B------:R2:W4:Y:S01]  /*6f60*/  @P0 LDS.128 R60, [R2+0x200] ;  /* 0x00020000023c0984 */ /* 0x0005220000000c00 */
        /* <DEDUP_REMOVED lines=10> */
[----:B--23--:R-:W-:Y:S02]  /*7010*/  LOP3.LUT R99, R99, R0, RZ, 0x3c, !PT ;  /* 0x0000000063637212 */ /* 0x00cfe400078e3cff */
.L_x_118:
[----:B------:R-:W-:Y:S05]  /*7020*/  BSYNC B1 ;  /* 0x0000000000017941 */ /* 0x000fea0003800000 */
.L_x_117:
[----:B------:R-:W-:Y:S05]  /*7030*/  VIADD R0, R48, 0x20 ;  /* 0x0000002030007836 */ /* 0x000fea0000000000 */
[----:B------:R-:W-:Y:S04]  /*7040*/  SHF.R.U32.HI R0, RZ, 0x15, R0 ;  /* 0x00000015ff007819 */ /* 0x000fe80000011600 */
[----:B------:R-:W-:Y:S11]  /*7050*/  LOP3.LUT P0, RZ, R0, 0x3, R97, 0x48, !PT ;  /* 0x0000000300ff7812 */ /* 0x000ff60007804861 */
[----:B------:R-:W-:Y:S02]  /*7060*/  @!UPT UIADD3 URZ, UPT, UPT, URZ, URZ, URZ ;  /* 0x000000fffffff290 */ /* 0x000fe4000fffe0ff */
[----:B------:R-:W-:Y:S05]  /*7070*/  @!P0 BRA `(.L_x_122) ;  /* 0x0000000000408947 */ /* 0x000fea0003800000 */
[----:B------:R-:W2:Y:S01]  /*7080*/  LDCU.64 UR8, c[0x4][0x78] ;  /* 0x01000f00ff0877ac */ /* 0x000ea20008000a00 */
[----:B------:R-:W-:Y:S01]  /*7090*/  MOV R3, 0x0 ;  /* 0x0000000000037802 */ /* 0x000fe20000000f00 */
[----:B------:R-:W-:Y:S02]  /*70a0*/  HFMA2 R12, -RZ, RZ, 0, 5.9604644775390625e-08 ;  /* 0x00000001ff0c7431 */ /* 0x000fe400000001ff */
[----:B------:R-:W-:Y:S02]  /*70b0*/  IMAD.MOV.U32 R8, RZ, RZ, 0x192 ;  /* 0x00000192ff087424 */ /* 0x000fe400078e00ff */
[----:B------:R-:W-:Y:S01]  /*70c0*/  IMAD.MOV.U32 R13, RZ, RZ, RZ ;  /* 0x000000ffff0d7224 */ /* 0x000fe200078e00ff */
[----:B------:R-:W3:Y:S01]  /*70d0*/  LDCU.64 UR6, c[0x4][0x80] ;  /* 0x01001000ff0677ac */ /* 0x000ee20008000a00 */
[----:B------:R-:W1:Y:S01]  /*70e0*/  LDC.64 R2, c[0x4][R3] ;  /* 0x0100000003027b82 */ /* 0x000e620000000a00 */
[----:B------:R-:W5:Y:S01]  /*70f0*/  LDCU.64 UR4, c[0x4][0x18] ;  /* 0x01000300ff0477ac */ /* 0x000f620008000a00 */
[----:B--2---:R-:W-:Y:S01]  /*7100*/  MOV R5, UR9 ;  /* 0x0000000900057c02 */ /* 0x004fe20008000f00 */
[----:B------:R-:W-:Y:S01]  /*7110*/  IMAD.U32 R4, RZ, RZ, UR8 ;  /* 0x00000008ff047e24 */ /* 0x000fe2000f8e00ff */
[----:B---3--:R-:W-:Y:S01]  /*7120*/  MOV R7, UR7 ;  /* 0x0000000700077c02 */ /* 0x008fe20008000f00 */
[----:B------:R-:W-:Y:S01]  /*7130*/  IMAD.U32 R6, RZ, RZ, UR6 ;  /* 0x00000006ff067e24 */ /* 0x000fe2000f8e00ff */
[----:B-----5:R-:W-:Y:S01]  /*7140*/  MOV R11, UR5 ;  /* 0x00000005000b7c02 */ /* 0x020fe20008000f00 */
[----:B------:R-:W-:Y:S02]  /*7150*/  IMAD.U32 R10, RZ, RZ, UR4 ;  /* 0x00000004ff0a7e24 */ /* 0x000fe4000f8e00ff */
[----:B------:R-:W-:Y:S07]  /*7160*/  LEPC R20, `(.L_x_122) ;  /* 0x000000001014794e */ /* 0x000fee0000000000 */
[----:B-1--4-:R-:W-:Y:S05]  /*7170*/  CALL.ABS.NOINC R2 ;  /* 0x0000000002007343 */ /* 0x012fea0003c00000 */
.L_x_122:
[----:B------:R-:W-:Y:S01]  /*7180*/  SHF.L.U32 R51, R56, 0x10, RZ ;  /* 0x0000001038337819 */ /* 0x000fe200000006ff */
[----:B------:R-:W-:Y:S05]  /*7190*/  WARPSYNC.ALL ;  /* 0x0000000000007948 */ /* 0x000fea0003800000 */
[----:B------:R-:W-:Y:S01]  /*71a0*/  R2UR UR4, R48 ;  /* 0x00000000300472ca */ /* 0x000fe200000e0000 */
[----:B------:R-:W-:Y:S01]  /*71b0*/  BSSY.RECONVERGENT B0, `(.L_x_123) ;  /* 0x000009d000007945 */ /* 0x000fe20003800200 */
[C---:B------:R-:W-:Y:S02]  /*71c0*/  PRMT R49, R56.reuse, 0x8880, RZ ;  /* 0x0000888038317816 */ /* 0x040fe400000000ff */
[----:B------:R-:W-:Y:S02]  /*71d0*/  SHF.R.S32.HI R51, RZ, 0x18, R51 ;  /* 0x00000018ff337819 */ /* 0x000fe40000011433 */
[----:B------:R-:W-:Y:S02]  /*71e0*/  SHF.L.U32 R52, R56, 0x8, RZ ;  /* 0x0000000838347819 */ /* 0x000fe400000006ff */
[----:B------:R-:W-:Y:S02]  /*71f0*/  SHF.L.U32 R53, R57, 0x8, RZ ;  /* 0x0000000839357819 */ /* 0x000fe400000006ff */
[----:B------:R-:W-:Y:S02]  /*7200*/  SHF.R.S32.HI R54, RZ, 0x18, R58 ;  /* 0x00000018ff367819 */ /* 0x000fe4000001143a */
[----:B------:R-:W-:Y:S01]  /*7210*/  SHF.R.S32.HI R53, RZ, 0x18, R53 ;  /* 0x00000018ff357819 */ /* 0x000fe20000011435 */
[----:B------:R-:W2:Y:S01]  /*7220*/  LDTM.x32 R4, tmem[UR4+0x20] ;  /* 0x00002004000479ee */ /* 0x000ea200082c0000 */
[----:B----4-:R-:W-:Y:S02]  /*7230*/  SHF.L.U32 R55, R62, 0x8, RZ ;  /* 0x000000083e377819 */ /* 0x010fe400000006ff */
[----:B------:R-:W-:Y:S02]  /*7240*/  ISETP.NE.AND P0, PT, R104, RZ, PT ;  /* 0x000000ff6800720c */ /* 0x000fe40003f05270 */
[----:B------:R-:W-:Y:S02]  /*7250*/  SHF.R.S32.HI R55, RZ, 0x18, R55 ;  /* 0x00000018ff377819 */ /* 0x000fe40000011437 */
[----:B------:R-:W-:Y:S01]  /*7260*/  ISETP.NE.AND P6, PT, R72, RZ, PT ;  /* 0x000000ff4800720c */ /* 0x000fe20003fc5270 */
[C---:B--2---:R-:W-:Y:S02]  /*7270*/  IMAD R0, R46.reuse, R4, RZ ;  /* 0x000000042e007224 */ /* 0x044fe400078e02ff */
[C---:B------:R-:W-:Y:S02]  /*7280*/  IMAD R2, R46.reuse, R5, RZ ;  /* 0x000000052e027224 */ /* 0x040fe400078e02ff */
[----:B------:R-:W-:Y:S01]  /*7290*/  IMAD R0, R49, R50, R0 ;  /* 0x0000003231007224 */ /* 0x000fe200078e0200 */
[----:B------:R-:W-:Y:S01]  /*72a0*/  SHF.R.S32.HI R49, RZ, 0x18, R52 ;  /* 0x00000018ff317819 */ /* 0x000fe20000011434 */
[C---:B------:R-:W-:Y:S01]  /*72b0*/  IMAD R3, R46.reuse, R6, RZ ;  /* 0x000000062e037224 */ /* 0x040fe200078e02ff */
[----:B------:R-:W-:Y:S01]  /*72c0*/  SHF.L.U32 R52, R57, 0x10, RZ ;  /* 0x0000001039347819 */ /* 0x000fe200000006ff */
[-C--:B------:R-:W-:Y:S01]  /*72d0*/  IMAD R2, R51, R50.reuse, R2 ;  /* 0x0000003233027224 */ /* 0x080fe200078e0202 */
[----:B------:R-:W-:Y:S01]  /*72e0*/  SHF.R.S32.HI R51, RZ, 0x18, R56 ;  /* 0x00000018ff337819 */ /* 0x000fe20000011438 */
[C---:B------:R-:W-:Y:S02]  /*72f0*/  IMAD R7, R46.reuse, R7, RZ ;  /* 0x000000072e077224 */ /* 0x040fe400078e02ff */
[-C--:B------:R-:W-:Y:S01]  /*7300*/  IMAD R3, R49, R50.reuse, R3 ;  /* 0x0000003231037224 */ /* 0x080fe200078e0203 */
[----:B------:R-:W-:Y:S01]  /*7310*/  PRMT R49, R57, 0x8880, RZ ;  /* 0x0000888039317816 */ /* 0x000fe200000000ff */
[----:B------:R-:W-:Y:S01]  /*7320*/  IMAD R7, R51, R50, R7 ;  /* 0x0000003233077224 */ /* 0x000fe200078e0207 */
[----:B------:R-:W-:Y:S01]  /*7330*/  SHF.R.S32.HI R51, RZ, 0x18, R52 ;  /* 0x00000018ff337819 */ /* 0x000fe20000011434 */
[----:B------:R-:W-:Y:S01]  /*7340*/  IMAD R4, R46, R8, RZ ;  /* 0x000000082e047224 */ /* 0x000fe200078e02ff */
[----:B------:R-:W-:Y:S01]  /*7350*/  SHF.L.U32 R52, R58, 0x10, RZ ;  /* 0x000000103a347819 */ /* 0x000fe200000006ff */
[C---:B------:R-:W-:Y:S01]  /*7360*/  IMAD R5, R46.reuse, R9, RZ ;  /* 0x000000092e057224 */ /* 0x040fe200078e02ff */
[----:B-1----:R-:W-:Y:S01]  /*7370*/  I2IP.S8.S32.SAT R69, R7, R3, RZ ;  /* 0x0000000307457239 */ /* 0x002fe200000014ff */
[----:B------:R-:W-:Y:S01]  /*7380*/  IMAD R6, R46, R10, RZ ;  /* 0x0000000a2e067224 */ /* 0x000fe200078e02ff */
[----:B------:R-:W-:Y:S01]  /*7390*/  SHF.R.S32.HI R52, RZ, 0x18, R52 ;  /* 0x00000018ff347819 */ /* 0x000fe20000011434 */
[----:B------:R-:W-:Y:S01]  /*73a0*/  IMAD R4, R49, R50, R4 ;  /* 0x0000003231047224 */ /* 0x000fe200078e0204 */
[----:B------:R-:W-:Y:S01]  /*73b0*/  I2IP.S8.S32.SAT R68, R2, R0, R69 ;  /* 0x0000000002447239 */ /* 0x000fe20000001445 */
[-C--:B------:R-:W-:Y:S01]  /*73c0*/  IMAD R5, R51, R50.reuse, R5 ;  /* 0x0000003233057224 */ /* 0x080fe200078e0205 */
[----:B------:R-:W-:Y:S01]  /*73d0*/  SHF.R.S32.HI R49, RZ, 0x18, R57 ;  /* 0x00000018ff317819 */ /* 0x000fe20000011439 */
[----:B------:R-:W-:Y:S01]  /*73e0*/  IMAD R11, R46, R11, RZ ;  /* 0x0000000b2e0b7224 */ /* 0x000fe200078e02ff */
[C---:B------:R-:W-:Y:S01]  /*73f0*/  PRMT R51, R58.reuse, 0x8880, RZ ;  /* 0x000088803a337816 */ /* 0x040fe200000000ff */
[----:B------:R-:W-:Y:S01]  /*7400*/  IMAD R6, R53, R50, R6 ;  /* 0x0000003235067224 */ /* 0x000fe200078e0206 */
[----:B------:R-:W-:Y:S01]  /*7410*/  SHF.L.U32 R53, R58, 0x8, RZ ;  /* 0x000000083a357819 */ /* 0x000fe200000006ff */
[C---:B------:R-:W-:Y:S02]  /*7420*/  IMAD R8, R46.reuse, R12, RZ ;  /* 0x0000000c2e087224 */ /* 0x040fe400078e02ff */
[C---:B------:R-:W-:Y:S01]  /*7430*/  IMAD R9, R46.reuse, R13, RZ ;  /* 0x0000000d2e097224 */ /* 0x040fe200078e02ff */
[----:B------:R-:W-:Y:S01]  /*7440*/  SHF.R.S32.HI R53, RZ, 0x18, R53 ;  /* 0x00000018ff357819 */ /* 0x000fe20000011435 */
[----:B------:R-:W-:Y:S01]  /*7450*/  IMAD R11, R49, R50, R11 ;  /* 0x00000032310b7224 */ /* 0x000fe200078e020b */
[----:B------:R-:W-:Y:S01]  /*7460*/  PRMT R49, R59, 0x8880, RZ ;  /* 0x000088803b317816 */ /* 0x000fe200000000ff */
[----:B------:R-:W-:Y:S02]  /*7470*/  IMAD R10, R46, R14, RZ ;  /* 0x0000000e2e0a7224 */ /* 0x000fe400078e02ff */
[----:B------:R-:W-:Y:S01]  /*7480*/  IMAD R8, R51, R50, R8 ;  /* 0x0000003233087224 */ /* 0x000fe200078e0208 */
[----:B------:R-:W-:Y:S01]  /*7490*/  I2IP.S8.S32.SAT R70, R11, R6, RZ ;  /* 0x000000060b467239 */ /* 0x000fe200000014ff */
[-C--:B------:R-:W-:Y:S01]  /*74a0*/  IMAD R9, R52, R50.reuse, R9 ;  /* 0x0000003234097224 */ /* 0x080fe200078e0209 */
[----:B------:R-:W-:Y:S01]  /*74b0*/  SHF.L.U32 R51, R59, 0x10, RZ ;  /* 0x000000103b337819 */ /* 0x000fe200000006ff */
[----:B------:R-:W-:Y:S01]  /*74c0*/  IMAD R10, R53, R50, R10 ;  /* 0x00000032350a7224 */ /* 0x000fe200078e020a */
[----:B------:R-:W-:Y:S01]  /*74d0*/  I2IP.S8.S32.SAT R69, R5, R4, R70 ;  /* 0x0000000405457239 */ /* 0x000fe20000001446 */
[C---:B------:R-:W-:Y:S01]  /*74e0*/  IMAD R15, R46.reuse, R15, RZ ;  /* 0x0000000f2e0f7224 */ /* 0x040fe200078e02ff */
[----:B------:R-:W-:Y:S01]  /*74f0*/  SHF.R.S32.HI R51, RZ, 0x18, R51 ;  /* 0x00000018ff337819 */ /* 0x000fe20000011433 */
[----:B------:R-:W-:Y:S01]  /*7500*/  IMAD.SHL.U32 R53, R59, 0x100, RZ ;  /* 0x000001003b357824 */ /* 0x000fe200078e00ff */
[----:B------:R-:W-:Y:S01]  /*7510*/  SHF.R.S32.HI R52, RZ, 0x18, R59 ;  /* 0x00000018ff347819 */ /* 0x000fe2000001143b */
[C---:B------:R-:W-:Y:S02]  /*7520*/  IMAD R12, R46.reuse, R16, RZ ;  /* 0x000000102e0c7224 */ /* 0x040fe400078e02ff */
[----:B------:R-:W-:Y:S01]  /*7530*/  IMAD R13, R46, R17, RZ ;  /* 0x000000112e0d7224 */ /* 0x000fe200078e02ff */
[----:B------:R-:W-:Y:S01]  /*7540*/  SHF.R.S32.HI R53, RZ, 0x18, R53 ;  /* 0x00000018ff357819 */ /* 0x000fe20000011435 */
[----:B------:R-:W-:Y:S01]  /*7550*/  IMAD R15, R54, R50, R15 ;  /* 0x00000032360f7224 */ /* 0x000fe200078e020f */
[----:B------:R-:W-:Y:S01]  /*7560*/  SHF.L.U32 R54, R61, 0x10, RZ ;  /* 0x000000103d367819 */ /* 0x000fe200000006ff */
[C---:B------:R-:W-:Y:S02]  /*7570*/  IMAD R14, R46.reuse, R18, RZ ;  /* 0x000000122e0e7224 */ /* 0x040fe400078e02ff */
[----:B------:R-:W-:Y:S01]  /*7580*/  IMAD R12, R49, R50, R12 ;  /* 0x00000032310c7224 */ /* 0x000fe200078e020c */
[----:B------:R-:W-:Y:S01]  /*7590*/  I2IP.S8.S32.SAT R71, R15, R10, RZ ;  /* 0x0000000a0f477239 */ /* 0x000fe200000014ff */
[----:B------:R-:W-:Y:S01]  /*75a0*/  IMAD R19, R46, R19, RZ ;  /* 0x000000132e137224 */ /* 0x000fe200078e02ff */
[----:B------:R-:W-:Y:S01]  /*75b0*/  PRMT R49, R60, 0x8880, RZ ;  /* 0x000088803c317816 */ /* 0x000fe200000000ff */
[----:B------:R-:W-:Y:S01]  /*75c0*/  IMAD R13, R51, R50, R13 ;  /* 0x00000032330d7224 */ /* 0x000fe200078e020d */
[----:B------:R-:W-:Y:S01]  /*75d0*/  I2IP.S8.S32.SAT R70, R9, R8, R71 ;  /* 0x0000000809467239 */ /* 0x000fe20000001447 */
[----:B------:R-:W-:Y:S01]  /*75e0*/  IMAD R16, R46, R20, RZ ;  /* 0x000000142e107224 */ /* 0x000fe200078e02ff */
[----:B------:R-:W-:Y:S01]  /*75f0*/  SHF.R.S32.HI R54, RZ, 0x18, R54 ;  /* 0x00000018ff367819 */ /* 0x000fe20000011436 */
[-C--:B------:R-:W-:Y:S01]  /*7600*/  IMAD R14, R53, R50.reuse, R14 ;  /* 0x00000032350e7224 */ /* 0x080fe200078e020e */
[----:B------:R-:W-:Y:S01]  /*7610*/  PRMT R53, R61, 0x8880, RZ ;  /* 0x000088803d357816 */ /* 0x000fe200000000ff */
[-C--:B------:R-:W-:Y:S01]  /*7620*/  IMAD R19, R52, R50.reuse, R19 ;  /* 0x0000003234137224 */ /* 0x080fe200078e0213 */
[----:B------:R-:W-:Y:S01]  /*7630*/  SHF.R.S32.HI R52, RZ, 0x18, R60 ;  /* 0x00000018ff347819 */ /* 0x000fe2000001143c */
[----:B------:R-:W-:Y:S01]  /*7640*/  IMAD R16, R49, R50, R16 ;  /* 0x0000003231107224 */ /* 0x000fe200078e0210 */
[----:B------:R-:W-:Y:S01]  /*7650*/  SHF.L.U32 R49, R60, 0x10, RZ ;  /* 0x000000103c317819 */ /* 0x000fe200000006ff */
[----:B------:R-:W-:Y:S01]  /*7660*/  IMAD R17, R46, R21, RZ ;  /* 0x000000152e117224 */ /* 0x000fe200078e02ff */
[----:B------:R-:W-:Y:S01]  /*7670*/  SHF.L.U32 R51, R60, 0x8, RZ ;  /* 0x000000083c337819 */ /* 0x000fe200000006ff */
[C---:B------:R-:W-:Y:S01]  /*7680*/  IMAD R18, R46.reuse, R22, RZ ;  /* 0x000000162e127224 */ /* 0x040fe200078e02ff */
[----:B------:R-:W-:Y:S01]  /*7690*/  SHF.R.S32.HI R49, RZ, 0x18, R49 ;  /* 0x00000018ff317819 */ /* 0x000fe20000011431 */
[C---:B------:R-:W-:Y:S01]  /*76a0*/  IMAD R23, R46.reuse, R23, RZ ;  /* 0x000000172e177224 */ /* 0x040fe200078e02ff */
[----:B------:R-:W-:Y:S01]  /*76b0*/  SHF.R.S32.HI R51, RZ, 0x18, R51 ;  /* 0x00000018ff337819 */ /* 0x000fe20000011433 */
[C---:B------:R-:W-:Y:S01]  /*76c0*/  IMAD R20, R46.reuse, R24, RZ ;  /* 0x000000182e147224 */ /* 0x040fe200078e02ff */
[----:B------:R-:W-:Y:S01]  /*76d0*/  I2IP.S8.S32.SAT R71, R19, R14, RZ ;  /* 0x0000000e13477239 */ /* 0x000fe200000014ff */
[----:B------:R-:W-:Y:S02]  /*76e0*/  IMAD R17, R49, R50, R17 ;  /* 0x0000003231117224 */ /* 0x000fe400078e0211 */
[----:B------:R-:W-:Y:S01]  /*76f0*/  IMAD.SHL.U32 R49, R61, 0x100, RZ ;  /* 0x000001003d317824 */ /* 0x000fe200078e00ff */
[----:B------:R-:W-:Y:S01]  /*7700*/  I2IP.S8.S32.SAT R71, R13, R12, R71 ;  /* 0x0000000c0d477239 */ /* 0x000fe20000001447 */
[-C--:B------:R-:W-:Y:S01]  /*7710*/  IMAD R18, R51, R50.reuse, R18 ;  /* 0x0000003233127224 */ /* 0x080fe200078e0212 */
[----:B------:R-:W-:Y:S01]  /*7720*/  SHF.R.S32.HI R51, RZ, 0x18, R61 ;  /* 0x00000018ff337819 */ /* 0x000fe2000001143d */
[----:B------:R-:W-:Y:S01]  /*7730*/  IMAD R21, R46, R25, RZ ;  /* 0x000000192e157224 */ /* 0x000fe200078e02ff */
[----:B------:R-:W-:Y:S01]  /*7740*/  SHF.R.S32.HI R49, RZ, 0x18, R49 ;  /* 0x00000018ff317819 */ /* 0x000fe20000011431 */
[----:B------:R-:W-:Y:S01]  /*7750*/  IMAD R23, R52, R50, R23 ;  /* 0x0000003234177224 */ /* 0x000fe200078e0217 */
[----:B------:R1:W-:Y:S01]  /*7760*/  STS.128 [R95+UR49+0x5200], R68 ;  /* 0x005200445f007988 */ /* 0x0003e20008000c31 */
[----:B------:R-:W-:Y:S01]  /*7770*/  IMAD R22, R46, R26, RZ ;  /* 0x0000001a2e167224 */ /* 0x000fe200078e02ff */
[----:B------:R-:W-:Y:S01]  /*7780*/  SHF.L.U32 R52, R62, 0x10, RZ ;  /* 0x000000103e347819 */ /* 0x000fe200000006ff */
[----:B------:R-:W-:Y:S01]  /*7790*/  IMAD R20, R53, R50, R20 ;  /* 0x0000003235147224 */ /* 0x000fe200078e0214 */
[----:B------:R-:W-:Y:S01]  /*77a0*/  I2IP.S8.S32.SAT R76, R23, R18, RZ ;  /* 0x00000012174c7239 */ /* 0x000fe200000014ff */
[----:B------:R-:W-:Y:S01]  /*77b0*/  IMAD R27, R46, R27, RZ ;  /* 0x0000001b2e1b7224 */ /* 0x000fe200078e02ff */
[----:B------:R-:W-:Y:S01]  /*77c0*/  PRMT R53, R62, 0x8880, RZ ;  /* 0x000088803e357816 */ /* 0x000fe200000000ff */
[----:B------:R-:W-:Y:S01]  /*77d0*/  IMAD R21, R54, R50, R21 ;  /* 0x0000003236157224 */ /* 0x000fe200078e0215 */
[----:B------:R-:W-:Y:S01]  /*77e0*/  I2IP.S8.S32.SAT R76, R17, R16, R76 ;  /* 0x00000010114c7239 */ /* 0x000fe2000000144c */
[C---:B------:R-:W-:Y:S01]  /*77f0*/  IMAD R24, R46.reuse, R28, RZ ;  /* 0x0000001c2e187224 */ /* 0x040fe200078e02ff */
[----:B------:R-:W-:Y:S01]  /*7800*/  SHF.R.S32.HI R52, RZ, 0x18, R52 ;  /* 0x00000018ff347819 */ /* 0x000fe20000011434 */
[-C--:B------:R-:W-:Y:S01]  /*7810*/  IMAD R22, R49, R50.reuse, R22 ;  /* 0x0000003231167224 */ /* 0x080fe200078e0216 */
[----:B------:R-:W-:Y:S01]  /*7820*/  SHF.R.S32.HI R49, RZ, 0x18, R62 ;  /* 0x00000018ff317819 */ /* 0x000fe2000001143e */
[C---:B------:R-:W-:Y:S01]  /*7830*/  IMAD R25, R46.reuse, R29, RZ ;  /* 0x0000001d2e197224 */ /* 0x040fe200078e02ff */
[----:B------:R-:W-:Y:S01]  /*7840*/  SHF.R.S32.HI R54, RZ, 0x18, R63 ;  /* 0x00000018ff367819 */ /* 0x000fe2000001143f */
[-C--:B------:R-:W-:Y:S01]  /*7850*/  IMAD R27, R51, R50.reuse, R27 ;  /* 0x00000032331b7224 */ /* 0x080fe200078e021b */
[----:B------:R-:W-:Y:S01]  /*7860*/  PRMT R51, R63, 0x8880, RZ ;  /* 0x000088803f337816 */ /* 0x000fe200000000ff */
[----:B------:R-:W-:Y:S01]  /*7870*/  IMAD R24, R53, R50, R24 ;  /* 0x0000003235187224 */ /* 0x000fe200078e0218 */
[----:B------:R-:W-:Y:S01]  /*7880*/  SHF.L.U32 R53, R63, 0x8, RZ ;  /* 0x000000083f357819 */ /* 0x000fe200000006ff */
[----:B------:R-:W-:Y:S01]  /*7890*/  IMAD R26, R46, R30, RZ ;  /* 0x0000001e2e1a7224 */ /* 0x000fe200078e02ff */
[----:B------:R-:W-:Y:S01]  /*78a0*/  I2IP.S8.S32.SAT R73, R27, R22, RZ ;  /* 0x000000161b497239 */ /* 0x000fe200000014ff */
[----:B------:R-:W-:Y:S01]  /*78b0*/  IMAD R25, R52, R50, R25 ;  /* 0x0000003234197224 */ /* 0x000fe200078e0219 */
[----:B------:R-:W-:Y:S01]  /*78c0*/  SHF.L.U32 R52, R63, 0x10, RZ ;  /* 0x000000103f347819 */ /* 0x000fe200000006ff */
[C---:B------:R-:W-:Y:S01]  /*78d0*/  IMAD R31, R46.reuse, R31, RZ ;  /* 0x0000001f2e1f7224 */ /* 0x040fe200078e02ff */
[----:B------:R-:W-:Y:S01]  /*78e0*/  SHF.R.S32.HI R53, RZ, 0x18, R53 ;  /* 0x00000018ff357819 */ /* 0x000fe20000011435 */
[C---:B------:R-:W-:Y:S01]  /*78f0*/  IMAD R28, R46.reuse, R32, RZ ;  /* 0x000000202e1c7224 */ /* 0x040fe200078e02ff */
[----:B------:R-:W-:Y:S01]  /*7900*/  SHF.R.S32.HI R52, RZ, 0x18, R52 ;  /* 0x00000018ff347819 */ /* 0x000fe20000011434 */
[----:B------:R-:W-:Y:S01]  /*7910*/  IMAD R26, R55, R50, R26 ;  /* 0x00000032371a7224 */ /* 0x000fe200078e021a */
[----:B------:R-:W-:Y:S01]  /*7920*/  I2IP.S8.S32.SAT R77, R21, R20, R73 ;  /* 0x00000014154d7239 */ /* 0x000fe20000001449 */
[----:B------:R-:W-:Y:S01]  /*7930*/  IMAD R29, R46, R33, RZ ;  /* 0x000000212e1d7224 */ /* 0x000fe200078e02ff */
[----:B------:R-:W-:Y:S01]  /*7940*/  LEA R73, R100, UR49, 0x3 ;  /* 0x0000003164497c11 */ /* 0x000fe2000f8e18ff */
        /* <DEDUP_REMOVED lines=8> */
[----:B------:R-:W-:Y:S01]  /*79d0*/  @P6 SHF.L.U32 R74, R99, 0x1f, RZ ;  /* 0x0000001f634a6819 */ /* 0x000fe200000006ff */
        /* <DEDUP_REMOVED lines=12> */
[----:B------:R-:W-:Y:S02]  /*7aa0*/  UIADD3 UR12, UP0, UPT, UR52, 0x680, URZ ;  /* 0x00000680340c7890 */ /* 0x000fe4000ff1e0ff */
[----:B------:R-:W-:Y:S02]  /*7ab0*/  UIADD3 UR9, UPT, UPT, UR41, 0x20, URZ ;  /* 0x0000002029097890 */ /* 0x000fe4000fffe0ff */
[----:B------:R-:W-:Y:S02]  /*7ac0*/  UIADD3 UR8, UPT, UPT, UR49, 0x5200, URZ ;  /* 0x0000520031087890 */ /* 0x000fe4000fffe0ff */
[----:B------:R-:W-:Y:S01]  /*7ad0*/  UIADD3.X UR13, UPT, UPT, URZ, UR53, URZ, UP0, !UPT ;  /* 0x00000035ff0d7290 */ /* 0x000fe200087fe4ff */
[----:B------:R-:W-:Y:S01]  /*7ae0*/  UMOV UR10, UR42 ;  /* 0x0000002a000a7c82 */ /* 0x000fe20008000000 */
[----:B------:R-:W-:Y:S01]  /*7af0*/  UMOV UR11, UR36 ;  /* 0x00000024000b7c82 */ /* 0x000fe20008000000 */
[----:B------:R-:W-:Y:S02]  /*7b00*/  UIADD3 UR5, UPT, UPT, UR41, 0xa0, URZ ;  /* 0x000000a029057890 */ /* 0x000fe4000fffe0ff */
[----:B------:R-:W-:Y:S01]  /*7b10*/  UIADD3 UR4, UPT, UPT, UR49, 0x5a00, URZ ;  /* 0x00005a0031047890 */ /* 0x000fe2000fffe0ff */
[----:B------:R-:W-:Y:S03]  /*7b20*/  UMOV UR6, UR42 ;  /* 0x0000002a00067c82 */ /* 0x000fe60008000000 */
[----:B------:R2:W-:Y:S01]  /*7b30*/  UTMASTG.3D [UR8], [UR12] ;  /* 0x000000080c0073b5 */ /* 0x0005e20008010000 */
[----:B------:R-:W-:Y:S04]  /*7b40*/  UMOV UR7, UR36 ;  /* 0x0000002400077c82 */ /* 0x000fe80008000000 */
[----:B------:R2:W-:Y:S01]  /*7b50*/  UTMASTG.3D [UR4], [UR12] ;  /* 0x000000040c0073b5 */ /* 0x0005e20008010000 */
[----:B------:R0:W-:Y:S01]  /*7b60*/  UTMACMDFLUSH ;  /* 0x00000000000079b7 */ /* 0x0001e20000000000 */
[----:B--2---:R-:W-:Y:S04]  /*7b70*/  DEPBAR.LE SB0, 0x1 ;  /* 0x000080400000791a */ /* 0x004fe80000000000 */
.L_x_124:
[----:B------:R-:W-:Y:S05]  /*7b80*/  BSYNC.RECONVERGENT B0 ;  /* 0x0000000000007941 */ /* 0x000fea0003800200 */
.L_x_123:
        /* <DEDUP_REMOVED lines=14> */
.L_x_128:
[----:B------:R-:W-:Y:S05]  /*7c70*/  BSYNC B0 ;  /* 0x0000000000007941 */ /* 0x000fea0003800000 */
.L_x_127:
        /* <DEDUP_REMOVED lines=18> */
.L_x_126:
[----:B------:R-:W-:Y:S05]  /*7da0*/  BSYNC B1 ;  /* 0x0000000000017941 */ /* 0x000fea0003800000 */
.L_x_125:
        /* <DEDUP_REMOVED lines=21> */
.L_x_130:
        /* <DEDUP_REMOVED lines=8> */
[----:B------:R-:W-:Y:S02]  /*7f80*/  ISETP.NE.AND P6, PT, R72, RZ, PT ;  /* 0x000000ff4800720c */ /* 0x000fe40003fc5270 */
[----:B------:R-:W-:Y:S01]  /*7f90*/  SHF.R.S32.HI R53, RZ, 0x18, R53 ;  /* 0x00000018ff357819 */ /* 0x000fe20000011435 */
[----:B------:R-:W2:Y:S01]  /*7fa0*/  LDTM.x32 R4, tmem[UR4+0x40] ;  /* 0x00004004000479ee */ /* 0x000ea200082c0000 */
[----:B------:R-:W-:Y:S02]  /*7fb0*/  SHF.R.S32.HI R54, RZ, 0x18, R58 ;  /* 0x00000018ff367819 */ /* 0x000fe4000001143a */
[----:B----4-:R-:W-:Y:S02]  /*7fc0*/  SHF.L.U32 R55, R62, 0x8, RZ ;  /* 0x000000083e377819 */ /* 0x010fe400000006ff */
[----:B------:R-:W-:Y:S02]  /*7fd0*/  ISETP.NE.AND P0, PT, R104, RZ, PT ;  /* 0x000000ff6800720c */ /* 0x000fe40003f05270 */
[----:B------:R-:W-:Y:S01]  /*7fe0*/  SHF.R.S32.HI R55, RZ, 0x18, R55 ;  /* 0x00000018ff377819 */ /* 0x000fe20000011437 */
        /* <DEDUP_REMOVED lines=132> */
[----:B------:R-:W-:Y:S02]  /*8830*/  UIADD3 UR12, UP0, UPT, UR52, 0x680, URZ ;  /* 0x00000680340c7890 */ /* 0x000fe4000ff1e0ff */
[----:B------:R-:W-:Y:S02]  /*8840*/  UIADD3 UR5, UPT, UPT, UR41, 0x40, URZ ;  /* 0x0000004029057890 */ /* 0x000fe4000fffe0ff */
[----:B------:R-:W-:Y:S01]  /*8850*/  MOV R103, UR4 ;  /* 0x0000000400677c02 */ /* 0x000fe20008000f00 */
[----:B------:R-:W-:Y:S01]  /*8860*/  UIADD3.X UR13, UPT, UPT, URZ, UR53, URZ, UP0, !UPT ;  /* 0x00000035ff0d7290 */ /* 0x000fe200087fe4ff */
[----:B------:R-:W-:Y:S02]  /*8870*/  UMOV UR6, UR42 ;  /* 0x0000002a00067c82 */ /* 0x000fe40008000000 */
[----:B------:R-:W-:Y:S01]  /*8880*/  R2UR UR4, R103 ;  /* 0x00000000670472ca */ /* 0x000fe200000e0000 */
[----:B------:R-:W-:Y:S01]  /*8890*/  UMOV UR7, UR36 ;  /* 0x0000002400077c82 */ /* 0x000fe20008000000 */
[----:B------:R-:W-:Y:S02]  /*88a0*/  UIADD3 UR9, UPT, UPT, UR41, 0xc0, URZ ;  /* 0x000000c029097890 */ /* 0x000fe4000fffe0ff */
[----:B------:R-:W-:Y:S01]  /*88b0*/  UIADD3 UR8, UPT, UPT, UR49, 0x4a00, URZ ;  /* 0x00004a0031087890 */ /* 0x000fe2000fffe0ff */
[----:B------:R-:W-:Y:S01]  /*88c0*/  UMOV UR10, UR42 ;  /* 0x0000002a000a7c82 */ /* 0x000fe20008000000 */
[----:B------:R-:W-:Y:S07]  /*88d0*/  UMOV UR11, UR36 ;  /* 0x00000024000b7c82 */ /* 0x000fee0008000000 */
[----:B------:R2:W-:Y:S01]  /*88e0*/  UTMASTG.3D [UR4], [UR12] ;  /* 0x000000040c0073b5 */ /* 0x0005e20008010000 */
[----:B------:R2:W-:Y:S01]  /*88f0*/  UTMASTG.3D [UR8], [UR12] ;  /* 0x000000080c0073b5 */ /* 0x0005e20008010000 */
[----:B------:R0:W-:Y:S01]  /*8900*/  UTMACMDFLUSH ;  /* 0x00000000000079b7 */ /* 0x0001e20000000000 */
[----:B--2---:R-:W-:Y:S04]  /*8910*/  DEPBAR.LE SB0, 0x1 ;  /* 0x000080400000791a */ /* 0x004fe80000000000 */
.L_x_132:
[----:B------:R-:W-:Y:S05]  /*8920*/  BSYNC.RECONVERGENT B0 ;  /* 0x0000000000007941 */ /* 0x000fea0003800200 */
.L_x_131:
        /* <DEDUP_REMOVED lines=14> */
.L_x_136:
[----:B------:R-:W-:Y:S05]  /*8a10*/  BSYNC B0 ;  /* 0x0000000000007941 */ /* 0x000fea0003800000 */
.L_x_135:
        /* <DEDUP_REMOVED lines=18> */
.L_x_134:
[----:B------:R-:W-:Y:S05]  /*8b40*/  BSYNC B1 ;  /* 0x0000000000017941 */ /* 0x000fea0003800000 */
.L_x_133:
        /* <DEDUP_REMOVED lines=21> */
.L_x_138:
[----:B------:R-:W-:Y:S01]  /*8ca0*/  ISETP.NE.AND P0, PT, R104, RZ, PT ;  /* 0x000000ff6800720c */ /* 0x000fe20003f05270 */
[----:B------:R-:W-:Y:S05]  /*8cb0*/  WARPSYNC.ALL ;  /* 0x0000000000007948 */ /* 0x000fea0003800000 */
[----:B------:R-:W-:Y:S01]  /*8cc0*/  R2UR UR4, R48 ;  /* 0x00000000300472ca */ /* 0x000fe200000e0000 */
[----:B------:R-:W-:Y:S01]  /*8cd0*/  IMAD.U32 R77, R58, 0x10000, RZ ;  /* 0x000100003a4d7824 */ /* 0x000fe200078e00ff */
[----:B------:R-:W-:Y:S01]  /*8ce0*/  SHF.L.U32 R51, R56, 0x10, RZ ;  /* 0x0000001038337819 */ /* 0x000fe200000006ff */
[----:B----4-:R-:W-:Y:S01]  /*8cf0*/  IMAD.U32 R76, R60, 0x10000, RZ ;  /* 0x000100003c4c7824 */ /* 0x010fe200078e00ff */
[----:B------:R-:W-:Y:S01]  /*8d00*/  PRMT R49, R56, 0x8880, RZ ;  /* 0x0000888038317816 */ /* 0x000fe200000000ff */
[----:B------:R-:W-:Y:S01]  /*8d10*/  IMAD.U32 R66, R62, 0x10000, RZ ;  /* 0x000100003e427824 */ /* 0x000fe200078e00ff */
[----:B------:R-:W-:Y:S01]  /*8d20*/  SHF.L.U32 R52, R56, 0x8, RZ ;  /* 0x0000000838347819 */ /* 0x000fe200000006ff */
[----:B------:R-:W-:Y:S01]  /*8d30*/  BSSY.RECONVERGENT B0, `(.L_x_139) ;  /* 0x00000a0000007945 */ /* 0x000fe20003800200 */
[----:B------:R-:W-:Y:S02]  /*8d40*/  SHF.R.S32.HI R51, RZ, 0x18, R51 ;  /* 0x00000018ff337819 */ /* 0x000fe40000011433 */
[C---:B------:R-:W-:Y:S02]  /*8d50*/  PRMT R82, R57.reuse, 0x8880, RZ ;  /* 0x0000888039527816 */ /* 0x040fe400000000ff */
[----:B------:R-:W-:Y:S01]  /*8d60*/  SHF.R.S32.HI R52, RZ, 0x18, R52 ;  /* 0x00000018ff347819 */ /* 0x000fe20000011434 */
[----:B------:R-:W2:Y:S01]  /*8d70*/  LDTM.x32 R4, tmem[UR4+0x60] ;  /* 0x00006004000479ee */ /* 0x000ea200082c0000 */
[----:B------:R-:W-:Y:S01]  /*8d80*/  NOP ;  /* 0x0000000000007918 */ /* 0x000fe20000000000 */
[----:B------:R-:W-:Y:S02]  /*8d90*/  IADD3 R106, PT, PT, R106, 0xc0, RZ ;  /* 0x000000c06a6a7810 */ /* 0x000fe40007ffe0ff */
[----:B------:R-:W-:Y:S02]  /*8da0*/  SHF.R.S32.HI R53, RZ, 0x18, R56 ;  /* 0x00000018ff357819 */ /* 0x000fe40000011438 */
[----:B------:R-:W-:Y:S02]  /*8db0*/  LOP3.LUT R106, R106, 0xfefffff8, RZ, 0xc0, !PT ;  /* 0xfefffff86a6a7812 */ /* 0x000fe400078ec0ff */
[----:B------:R-:W-:Y:S02]  /*8dc0*/  SHF.L.U32 R81, R57, 0x10, RZ ;  /* 0x0000001039517819 */ /* 0x000fe400000006ff */
[----:B--2---:R2:W-:Y:S01]  /*8dd0*/  SYNCS.ARRIVE.TRANS64.RED.A1T0 RZ, [R106+URZ], RZ ;  /* 0x000000ff6aff79a7 */ /* 0x0045e200081004ff */
[----:B------:R-:W-:Y:S02]  /*8de0*/  PRMT R79, R58, 0x8880, RZ ;  /* 0x000088803a4f7816 */ /* 0x000fe400000000ff */
[----:B------:R-:W-:Y:S02]  /*8df0*/  SHF.R.S32.HI R54, RZ, 0x18, R57 ;  /* 0x00000018ff367819 */ /* 0x000fe40000011439 */
[C---:B-1----:R-:W-:Y:S02]  /*8e00*/  PRMT R73, R59.reuse, 0x8880, RZ ;  /* 0x000088803b497816 */ /* 0x042fe400000000ff */
[----:B------:R-:W-:Y:S02]  /*8e10*/  SHF.R.S32.HI R55, RZ, 0x18, R58 ;  /* 0x00000018ff377819 */ /* 0x000fe4000001143a */
[----:B------:R-:W-:Y:S02]  /*8e20*/  SHF.L.U32 R72, R59, 0x10, RZ ;  /* 0x000000103b487819 */ /* 0x000fe400000006ff */
[----:B------:R-:W-:Y:S02]  /*8e30*/  PRMT R78, R60, 0x8880, RZ ;  /* 0x000088803c4e7816 */ /* 0x000fe400000000ff */
[----:B------:R-:W-:Y:S01]  /*8e40*/  SHF.R.S32.HI R56, RZ, 0x18, R59 ;  /* 0x00000018ff387819 */ /* 0x000fe2000001143b */
[C---:B------:R-:W-:Y:S01]  /*8e50*/  IMAD R0, R46.reuse, R4, RZ ;  /* 0x000000042e007224 */ /* 0x040fe200078e02ff */
[C---:B------:R-:W-:Y:S01]  /*8e60*/  PRMT R70, R61.reuse, 0x8880, RZ ;  /* 0x000088803d467816 */ /* 0x040fe200000000ff */
[C---:B------:R-:W-:Y:S01]  /*8e70*/  IMAD R2, R46.reuse, R5, RZ ;  /* 0x000000052e027224 */ /* 0x040fe200078e02ff */
[----:B------:R-:W-:Y:S01]  /*8e80*/  SHF.L.U32 R69, R61, 0x10, RZ ;  /* 0x000000103d457819 */ /* 0x000fe200000006ff */
[----:B------:R-:W-:Y:S01]  /*8e90*/  IMAD R3, R46, R6, RZ ;  /* 0x000000062e037224 */ /* 0x000fe200078e02ff */
[----:B------:R-:W-:Y:S01]  /*8ea0*/  PRMT R67, R62, 0x8880, RZ ;  /* 0x000088803e437816 */ /* 0x000fe200000000ff */
[-C--:B------:R-:W-:Y:S01]  /*8eb0*/  IMAD R0, R49, R50.reuse, R0 ;  /* 0x0000003231007224 */ /* 0x080fe200078e0200 */
[----:B------:R-:W-:Y:S01]  /*8ec0*/  PRMT R64, R63, 0x8880, RZ ;  /* 0x000088803f407816 */ /* 0x000fe200000000ff */
[----:B------:R-:W-:Y:S01]  /*8ed0*/  IMAD R7, R46, R7, RZ ;  /* 0x000000072e077224 */ /* 0x000fe200078e02ff */
[----:B------:R-:W-:Y:S01]  /*8ee0*/  SHF.L.U32 R80, R57, 0x8, RZ ;  /* 0x0000000839507819 */ /* 0x000fe200000006ff */
[-C--:B------:R-:W-:Y:S01]  /*8ef0*/  IMAD R2, R51, R50.reuse, R2 ;  /* 0x0000003233027224 */ /* 0x080fe200078e0202 */
[----:B------:R-:W-:Y:S01]  /*8f00*/  SHF.R.S32.HI R51, RZ, 0x18, R81 ;  /* 0x00000018ff337819 */ /* 0x000fe20000011451 */
[----:B------:R-:W-:Y:S01]  /*8f10*/  IMAD R3, R52, R50, R3 ;  /* 0x0000003234037224 */ /* 0x000fe200078e0203 */
[----:B------:R-:W-:Y:S01]  /*8f20*/  SHF.R.S32.HI R52, RZ, 0x18, R72 ;  /* 0x00000018ff347819 */ /* 0x000fe20000011448 */
[----:B------:R-:W-:Y:S01]  /*8f30*/  IMAD.MOV.U32 R49, RZ, RZ, R82 ;  /* 0x000000ffff317224 */ /* 0x000fe200078e0052 */
[----:B------:R-:W-:Y:S01]  /*8f40*/  SHF.R.S32.HI R57, RZ, 0x18, R60 ;  /* 0x00000018ff397819 */ /* 0x000fe2000001143c */
[----:B------:R-:W-:Y:S01]  /*8f50*/  IMAD R8, R46, R8, RZ ;  /* 0x000000082e087224 */ /* 0x000fe200078e02ff */
[----:B------:R-:W-:Y:S01]  /*8f60*/  SHF.L.U32 R74, R58, 0x8, RZ ;  /* 0x000000083a4a7819 */ /* 0x000fe200000006ff */
[----:B------:R-:W-:Y:S01]  /*8f70*/  IMAD R7, R53, R50, R7 ;  /* 0x0000003235077224 */ /* 0x000fe200078e0207 */
[----:B------:R-:W-:Y:S01]  /*8f80*/  SHF.R.S32.HI R53, RZ, 0x18, R80 ;  /* 0x00000018ff357819 */ /* 0x000fe20000011450 */
[C---:B------:R-:W-:Y:S01]  /*8f90*/  IMAD R9, R46.reuse, R9, RZ ;  /* 0x000000092e097224 */ /* 0x040fe200078e02ff */
[----:B------:R-:W-:Y:S01]  /*8fa0*/  SHF.R.S32.HI R58, RZ, 0x18, R61 ;  /* 0x00000018ff3a7819 */ /* 0x000fe2000001143d */
[C---:B------:R-:W-:Y:S01]  /*8fb0*/  IMAD R10, R46.reuse, R10, RZ ;  /* 0x0000000a2e0a7224 */ /* 0x040fe200078e02ff */
[----:B------:R-:W-:Y:S01]  /*8fc0*/  I2IP.S8.S32.SAT R109, R7, R3, RZ ;  /* 0x00000003076d7239 */ /* 0x000fe200000014ff */
[----:B------:R-:W-:Y:S01]  /*8fd0*/  IMAD R8, R49, R50, R8 ;  /* 0x0000003231087224 */ /* 0x000fe200078e0208 */
[----:B------:R-:W-:Y:S01]  /*8fe0*/  MOV R49, R79 ;  /* 0x0000004f00317202 */ /* 0x000fe20000000f00 */
[----:B------:R-:W-:Y:S01]  /*8ff0*/  IMAD R11, R46, R11, RZ ;  /* 0x0000000b2e0b7224 */ /* 0x000fe200078e02ff */
[----:B------:R-:W-:Y:S01]  /*9000*/  I2IP.S8.S32.SAT R112, R2, R0, R109 ;  /* 0x0000000002707239 */ /* 0x000fe2000000146d */
[-C--:B------:R-:W-:Y:S01]  /*9010*/  IMAD R9, R51, R50.reuse, R9 ;  /* 0x0000003233097224 */ /* 0x080fe200078e0209 */
[----:B------:R-:W-:Y:S01]  /*9020*/  SHF.R.S32.HI R51, RZ, 0x18, R77 ;  /* 0x00000018ff337819 */ /* 0x000fe2000001144d */
[----:B------:R-:W-:Y:S01]  /*9030*/  IMAD R10, R53, R50, R10 ;  /* 0x00000032350a7224 */ /* 0x000fe200078e020a */
[----:B------:R-:W-:Y:S01]  /*9040*/  SHF.L.U32 R71, R59, 0x8, RZ ;  /* 0x000000083b477819 */ /* 0x000fe200000006ff */
[----:B------:R-:W-:Y:S01]  /*9050*/  IMAD R4, R46, R12, RZ ;  /* 0x0000000c2e047224 */ /* 0x000fe200078e02ff */
[----:B------:R-:W-:Y:S01]  /*9060*/  SHF.R.S32.HI R59, RZ, 0x18, R62 ;  /* 0x00000018ff3b7819 */ /* 0x000fe2000001143e */
[-C--:B------:R-:W-:Y:S01]  /*9070*/  IMAD R11, R54, R50.reuse, R11 ;  /* 0x00000032360b7224 */ /* 0x080fe200078e020b */
[----:B------:R-:W-:Y:S01]  /*9080*/  SHF.R.S32.HI R53, RZ, 0x18, R71 ;  /* 0x00000018ff357819 */ /* 0x000fe20000011447 */
[----:B------:R-:W-:Y:S01]  /*9090*/  IMAD R5, R46, R13, RZ ;  /* 0x0000000d2e057224 */ /* 0x000fe200078e02ff */
[----:B------:R-:W-:Y:S01]  /*90a0*/  SHF.L.U32 R75, R60, 0x8, RZ ;  /* 0x000000083c4b7819 */ /* 0x000fe200000006ff */
[----:B------:R-:W-:Y:S01]  /*90b0*/  IMAD R4, R49, R50, R4 ;  /* 0x0000003231047224 */ /* 0x000fe200078e0204 */
[----:B------:R-:W-:Y:S01]  /*90c0*/  SHF.R.S32.HI R49, RZ, 0x18, R74 ;  /* 0x00000018ff317819 */ /* 0x000fe2000001144a */
[C---:B------:R-:W-:Y:S01]  /*90d0*/  IMAD R6, R46.reuse, R14, RZ ;  /* 0x0000000e2e067224 */ /* 0x040fe200078e02ff */
[----:B------:R-:W-:Y:S01]  /*90e0*/  I2IP.S8.S32.SAT R113, R11, R10, RZ ;  /* 0x0000000a0b717239 */ /* 0x000fe200000014ff */
[C---:B------:R-:W-:Y:S01]  /*90f0*/  IMAD R15, R46.reuse, R15, RZ ;  /* 0x0000000f2e0f7224 */ /* 0x040fe200078e02ff */
[----:B------:R-:W-:Y:S01]  /*9100*/  SHF.R.S32.HI R60, RZ, 0x18, R63 ;  /* 0x00000018ff3c7819 */ /* 0x000fe2000001143f */
[----:B------:R-:W-:Y:S01]  /*9110*/  IMAD R5, R51, R50, R5 ;  /* 0x0000003233057224 */ /* 0x000fe200078e0205 */
[----:B------:R-:W-:Y:S01]  /*9120*/  MOV R51, R73 ;  /* 0x0000004900337202 */ /* 0x000fe20000000f00 */
[C---:B------:R-:W-:Y:S01]  /*9130*/  IMAD R12, R46.reuse, R16, RZ ;  /* 0x000000102e0c7224 */ /* 0x040fe200078e02ff */
[----:B------:R-:W-:Y:S01]  /*9140*/  I2IP.S8.S32.SAT R113, R9, R8, R113 ;  /* 0x0000000809717239 */ /* 0x000fe20000001471 */
[----:B------:R-:W-:Y:S01]  /*9150*/  IMAD R6, R49, R50, R6 ;  /* 0x0000003231067224 */ /* 0x000fe200078e0206 */
[----:B------:R-:W-:Y:S01]  /*9160*/  MOV R49, R78 ;  /* 0x0000004e00317202 */ /* 0x000fe20000000f00 */
[----:B------:R-:W-:Y:S01]  /*9170*/  IMAD R13, R46, R17, RZ ;  /* 0x000000112e0d7224 */ /* 0x000fe200078e02ff */
[----:B------:R-:W-:Y:S01]  /*9180*/  SHF.L.U32 R68, R61, 0x8, RZ ;  /* 0x000000083d447819 */ /* 0x000fe200000006ff */
[----:B------:R-:W-:Y:S01]  /*9190*/  IMAD R15, R55, R50, R15 ;  /* 0x00000032370f7224 */ /* 0x000fe200078e020f */
[----:B------:R-:W-:Y:S01]  /*91a0*/  SHF.L.U32 R65, R62, 0x8, RZ ;  /* 0x000000083e417819 */ /* 0x000fe200000006ff */
[C---:B------:R-:W-:Y:S01]  /*91b0*/  IMAD R14, R46.reuse, R18, RZ ;  /* 0x000000122e0e7224 */ /* 0x040fe200078e02ff */
[----:B------:R-:W-:Y:S01]  /*91c0*/  SHF.L.U32 R62, R63, 0x10, RZ ;  /* 0x000000103f3e7819 */ /* 0x000fe200000006ff */
[----:B------:R-:W-:Y:S01]  /*91d0*/  IMAD R12, R51, R50, R12 ;  /* 0x00000032330c7224 */ /* 0x000fe200078e020c */
[----:B------:R-:W-:Y:S01]  /*91e0*/  I2IP.S8.S32.SAT R114, R15, R6, RZ ;  /* 0x000000060f727239 */ /* 0x000fe200000014ff */
[----:B------:R-:W-:Y:S01]  /*91f0*/  IMAD R19, R46, R19, RZ ;  /* 0x000000132e137224 */ /* 0x000fe200078e02ff */
[----:B------:R-:W-:Y:S01]  /*9200*/  SHF.R.S32.HI R51, RZ, 0x18, R76 ;  /* 0x00000018ff337819 */ /* 0x000fe2000001144c */
[----:B------:R-:W-:Y:S01]  /*9210*/  IMAD R13, R52, R50, R13 ;  /* 0x00000032340d7224 */ /* 0x000fe200078e020d */
[----:B------:R-:W-:Y:S01]  /*9220*/  I2IP.S8.S32.SAT R114, R5, R4, R114 ;  /* 0x0000000405727239 */ /* 0x000fe20000001472 */
[C---:B------:R-:W-:Y:S01]  /*9230*/  IMAD R16, R46.reuse, R20, RZ ;  /* 0x000000142e107224 */ /* 0x040fe200078e02ff */
[----:B------:R-:W-:Y:S01]  /*9240*/  SHF.R.S32.HI R52, RZ, 0x18, R62 ;  /* 0x00000018ff347819 */ /* 0x000fe2000001143e */
[-C--:B------:R-:W-:Y:S01]  /*9250*/  IMAD R14, R53, R50.reuse, R14 ;  /* 0x00000032350e7224 */ /* 0x080fe200078e020e */
[----:B------:R-:W-:Y:S01]  /*9260*/  SHF.R.S32.HI R53, RZ, 0x18, R75 ;  /* 0x00000018ff357819 */ /* 0x000fe2000001144b */
[----:B------:R-:W-:Y:S01]  /*9270*/  IMAD R17, R46, R21, RZ ;  /* 0x000000152e117224 */ /* 0x000fe200078e02ff */
[----:B------:R-:W-:Y:S01]  /*9280*/  SHF.L.U32 R61, R63, 0x8, RZ ;  /* 0x000000083f3d7819 */ /* 0x000fe200000006ff */
[----:B------:R-:W-:Y:S01]  /*9290*/  IMAD R19, R56, R50, R19 ;  /* 0x0000003238137224 */ /* 0x000fe200078e0213 */
[----:B------:R-:W-:Y:S01]  /*92a0*/  IADD3 R44, PT, PT, R44, 0x1, RZ ;  /* 0x000000012c2c7810 */ /* 0x000fe20007ffe0ff */
[C---:B------:R-:W-:Y:S02]  /*92b0*/  IMAD R18, R46.reuse, R22, RZ ;  /* 0x000000162e127224 */ /* 0x040fe400078e02ff */
[----:B------:R-:W-:Y:S01]  /*92c0*/  IMAD R16, R49, R50, R16 ;  /* 0x0000003231107224 */ /* 0x000fe200078e0210 */
[----:B------:R-:W-:Y:S01]  /*92d0*/  I2IP.S8.S32.SAT R115, R19, R14, RZ ;  /* 0x0000000e13737239 */ /* 0x000fe200000014ff */
[C---:B------:R-:W-:Y:S02]  /*92e0*/  IMAD R23, R46.reuse, R23, RZ ;  /* 0x000000172e177224 */ /* 0x040fe400078e02ff */
[----:B------:R-:W-:Y:S01]  /*92f0*/  IMAD R17, R51, R50, R17 ;  /* 0x0000003233117224 */ /* 0x000fe200078e0211 */
[----:B------:R-:W-:Y:S01]  /*9300*/  I2IP.S8.S32.SAT R115, R13, R12, R115 ;  /* 0x0000000c0d737239 */ /* 0x000fe20000001473 */
[C---:B------:R-:W-:Y:S01]  /*9310*/  IMAD R20, R46.reuse, R24, RZ ;  /* 0x000000182e147224 */ /* 0x040fe200078e02ff */
[----:B------:R-:W-:Y:S01]  /*9320*/  SHF.R.S32.HI R51, RZ, 0x18, R69 ;  /* 0x00000018ff337819 */ /* 0x000fe20000011445 */
[-C--:B------:R-:W-:Y:S01]  /*9330*/  IMAD R18, R53, R50.reuse, R18 ;  /* 0x0000003235127224 */ /* 0x080fe200078e0212 */
[----:B------:R-:W-:Y:S01]  /*9340*/  SHF.R.S32.HI R53, RZ, 0x18, R68 ;  /* 0x00000018ff357819 */ /* 0x000fe20000011444 */
[----:B------:R-:W-:Y:S01]  /*9350*/  IMAD.MOV.U32 R49, RZ, RZ, R70 ;  /* 0x000000ffff317224 */ /* 0x000fe200078e0046 */
[----:B------:R2:W-:Y:S01]  /*9360*/  STS.128 [R95+UR49+0x5200], R112 ;  /* 0x005200705f007988 */ /* 0x0005e20008000c31 */
[C---:B------:R-:W-:Y:S02]  /*9370*/  IMAD R21, R46.reuse, R25, RZ ;  /* 0x000000192e157224 */ /* 0x040fe400078e02ff */
[----:B------:R-:W-:Y:S02]  /*9380*/  IMAD R23, R57, R50, R23 ;  /* 0x0000003239177224 */ /* 0x000fe400078e0217 */
[C---:B------:R-:W-:Y:S02]  /*9390*/  IMAD R22, R46.reuse, R26, RZ ;  /* 0x0000001a2e167224 */ /* 0x040fe400078e02ff */
[----:B------:R-:W-:Y:S01]  /*93a0*/  IMAD R20, R49, R50, R20 ;  /* 0x0000003231147224 */ /* 0x000fe200078e0214 */
[----:B------:R-:W-:Y:S01]  /*93b0*/  I2IP.S8.S32.SAT R116, R23, R18, RZ ;  /* 0x0000001217747239 */ /* 0x000fe200000014ff */
[C---:B------:R-:W-:Y:S01]  /*93c0*/  IMAD R27, R46.reuse, R27, RZ ;  /* 0x0000001b2e1b7224 */ /* 0x040fe200078e02ff */
[----:B------:R-:W-:Y:S01]  /*93d0*/  MOV R49, R67 ;  /* 0x0000004300317202 */ /* 0x000fe20000000f00 */
[----:B------:R-:W-:Y:S01]  /*93e0*/  IMAD R21, R51, R50, R21 ;  /* 0x0000003233157224 */ /* 0x000fe200078e0215 */
[----:B------:R-:W-:Y:S01]  /*93f0*/  I2IP.S8.S32.SAT R116, R17, R16, R116 ;  /* 0x0000001011747239 */ /* 0x000fe20000001474 */
[----:B------:R-:W-:Y:S01]  /*9400*/  IMAD R24, R46, R28, RZ ;  /* 0x0000001c2e187224 */ /* 0x000fe200078e02ff */
[----:B------:R-:W-:Y:S01]  /*9410*/  SHF.R.S32.HI R51, RZ, 0x18, R66 ;  /* 0x00000018ff337819 */ /* 0x000fe20000011442 */
[-C--:B------:R-:W-:Y:S01]  /*9420*/  IMAD R22, R53, R50.reuse, R22 ;  /* 0x0000003235167224 */ /* 0x080fe200078e0216 */
[----:B------:R-:W-:Y:S01]  /*9430*/  SHF.R.S32.HI R53, RZ, 0x18, R61 ;  /* 0x00000018ff357819 */ /* 0x000fe2000001143d */
[-C--:B------:R-:W-:Y:S02]  /*9440*/  IMAD R27, R58, R50.reuse, R27 ;  /* 0x000000323a1b7224 */ /* 0x080fe400078e021b */
[C---:B------:R-:W-:Y:S02]  /*9450*/  IMAD R25, R46.reuse, R29, RZ ;  /* 0x0000001d2e197224 */ /* 0x040fe400078e02ff */
[----:B------:R-:W-:Y:S01]  /*9460*/  IMAD R24, R49, R50, R24 ;  /* 0x0000003231187224 */ /* 0x000fe200078e0218 */
[----:B------:R-:W-:Y:S01]  /*9470*/  SHF.R.S32.HI R49, RZ, 0x18, R65 ;  /* 0x00000018ff317819 */ /* 0x000fe20000011441 */
[C---:B------:R-:W-:Y:S01]  /*9480*/  IMAD R26, R46.reuse, R30, RZ ;  /* 0x0000001e2e1a7224 */ /* 0x040fe200078e02ff */
[----:B------:R-:W-:Y:S01]  /*9490*/  I2IP.S8.S32.SAT R117, R27, R22, RZ ;  /* 0x000000161b757239 */ /* 0x000fe200000014ff */
[C---:B------:R-:W-:Y:S02]  /*94a0*/  IMAD R31, R46.reuse, R31, RZ ;  /* 0x0000001f2e1f7224 */ /* 0x040fe400078e02ff */
[----:B------:R-:W-:Y:S01]  /*94b0*/  IMAD R25, R51, R50, R25 ;  /* 0x0000003233197224 */ /* 0x000fe200078e0219 */
[----:B------:R-:W-:Y:S01]  /*94c0*/  MOV R51, R64 ;  /* 0x0000004000337202 */ /* 0x000fe20000000f00 */
[C---:B------:R-:W-:Y:S01]  /*94d0*/  IMAD R28, R46.reuse, R32, RZ ;  /* 0x000000202e1c7224 */ /* 0x040fe200078e02ff */
[----:B------:R-:W-:Y:S01]  /*94e0*/  I2IP.S8.S32.SAT R117, R21, R20, R117 ;  /* 0x0000001415757239 */ /* 0x000fe20000001475 */
[-C--:B------:R-:W-:Y:S02]  /*94f0*/  IMAD R26, R49, R50.reuse, R26 ;  /* 0x00000032311a7224 */ /* 0x080fe400078e021a */
[C---:B------:R-:W-:Y:S02]  /*9500*/  IMAD R29, R46.reuse, R33, RZ ;  /* 0x000000212e1d7224 */ /* 0x040fe400078e02ff */
[-C--:B------:R-:W-:Y:S02]  /*9510*/  IMAD R31, R59, R50.reuse, R31 ;  /* 0x000000323b1f7224 */ /* 0x080fe400078e021f */
[----:B------:R-:W-:Y:S02]  /*9520*/  IMAD R28, R51, R50, R28 ;  /* 0x00000032331c7224 */ /* 0x000fe400078e021c */
[----:B------:R-:W-:Y:S01]  /*9530*/  IMAD R30, R46, R34, RZ ;  /* 0x000000222e1e7224 */ /* 0x000fe200078e02ff */
[----:B------:R-:W-:Y:S01]  /*9540*/  I2IP.S8.S32.SAT R109, R31, R26, RZ ;  /* 0x0000001a1f6d7239 */ /* 0x000fe200000014ff */
[----:B------:R-:W-:Y:S02]  /*9550*/  IMAD R29, R52, R50, R29 ;  /* 0x00000032341d7224 */ /* 0x000fe400078e021d */
[----:B------:R-:W-:Y:S01]  /*9560*/  IMAD R35, R46, R35, RZ ;  /* 0x000000232e237224 */ /* 0x000fe200078e02ff */
[----:B------:R-:W-:Y:S01]  /*9570*/  I2IP.S8.S32.SAT R118, R25, R24, R109 ;  /* 0x0000001819767239 */ /* 0x000fe2000000146d */
[-C--:B------:R-:W-:Y:S02]  /*9580*/  IMAD R30, R53, R50.reuse, R30 ;  /* 0x00000032351e7224 */ /* 0x080fe400078e021e */
        /* <DEDUP_REMOVED lines=9> */
[----:B-1----:R-:W1:Y:S02]  /*9620*/  FENCE.VIEW.ASYNC.S ;  /* 0x00000000000073c6 */ /* 0x002e640000000000 */
[----:B-1----:R-:W-:Y:S06]  /*9630*/  BAR.SYNC.DEFER_BLOCKING 0x1, 0x80 ;  /* 0x0042000000007b1d */ /* 0x002fec0000010000 */
        /* <DEDUP_REMOVED lines=14> */
[----:B-1----:R-:W-:Y:S04]  /*9720*/  DEPBAR.LE SB0, 0x1 ;  /* 0x000080400000791a */ /* 0x002fe80000000000 */
.L_x_140:
[----:B------:R-:W-:Y:S05]  /*9730*/  BSYNC.RECONVERGENT B0 ;  /* 0x0000000000007941 */ /* 0x000fea0003800200 */
.L_x_139:
[----:B------:R-:W-:Y:S01]  /*9740*/  BAR.SYNC.DEFER_BLOCKING 0x1, 0x80 ;  /* 0x0042000000007b1d */ /* 0x000fe20000010000 */
[----:B------:R-:W-:Y:S01]  /*9750*/  ISETP.NE.AND P2, PT, R105, RZ, PT ;  /* 0x000000ff6900720c */ /* 0x000fe20003f45270 */
[----:B------:R-:W-:Y:S01]  /*9760*/  IMAD.IADD R20, R43, 0x1, R83 ;  /* 0x000000012b147824 */ /* 0x000fe200078e0253 */
[----:B------:R-:W-:Y:S01]  /*9770*/  ISETP.NE.AND P0, PT, R107, 0x2, PT ;  /* 0x000000026b00780c */ /* 0x000fe20003f05270 */
[----:B------:R-:W-:Y:S01]  /*9780*/  IMAD.IADD R21, R45, 0x1, R90 ;  /* 0x000000012d157824 */ /* 0x000fe200078e025a */
[----:B------:R-:W-:Y:S02]  /*9790*/  ISETP.NE.AND P1, PT, R44, 0x4, PT ;  /* 0x000000042c00780c */ /* 0x000fe40003f25270 */
[----:B------:R-:W-:Y:S02]  /*97a0*/  SEL R0, RZ, 0x1, P0 ;  /* 0x00000001ff007807 */ /* 0x000fe40000000000 */
[----:B------:R-:W-:Y:S02]  /*97b0*/  SEL R3, RZ, 0x1, P1 ;  /* 0x00000001ff037807 */ /* 0x000fe40000800000 */
[----:B------:R-:W-:Y:S02]  /*97c0*/  LOP3.LUT R101, R101, R0, RZ, 0x3c, !PT ;  /* 0x0000000065657212 */ /* 0x000fe400078e3cff */
[----:B------:R-:W-:Y:S02]  /*97d0*/  LOP3.LUT R102, R102, R3, RZ, 0x3c, !PT ;  /* 0x0000000366667212 */ /* 0x000fe400078e3cff */
[----:B------:R-:W-:Y:S02]  /*97e0*/  @P2 R2UR UR36, R98 ;  /* 0x00000000622422ca */ /* 0x000fe400000e0000 */
[----:B------:R-:W-:Y:S02]  /*97f0*/  SEL R107, R107, RZ, P0 ;  /* 0x000000ff6b6b7207 */ /* 0x000fe40000000000 */
[----:B------:R-:W-:Y:S01]  /*9800*/  SEL R44, R44, RZ, P1 ;  /* 0x000000ff2c2c7207 */ /* 0x000fe20000800000 */
[----:B------:R-:W-:Y:S10]  /*9810*/  @P2 BRA `(.L_x_141) ;  /* 0xffffffb800f02947 */ /* 0x000ff4000383ffff */
[----:B------:R-:W-:Y:S05]  /*9820*/  EXIT ;  /* 0x000000000000794d */ /* 0x000fea0003800000 */
.L_x_24:
[----:B--2---:R2:W4:Y:S02]  /*9830*/  SYNCS.PHASECHK.TRANS64.TRYWAIT P0, [R3+URZ+0xf0], R2 ;  /* 0x0000f002030075a7 */ /* 0x00452400080011ff */
[----:B----4-:R-:W-:Y:S05]  /*9840*/  @!P0 NANOSLEEP.SYNCS 0x989680 ;  /* 0x009896800000895d */ /* 0x010fea0003900000 */
[----:B------:R-:W4:Y:S02]  /*9850*/  @!P0 SYNCS.PHASECHK.TRANS64 P0, [R3+URZ+0xf0], R2 ;  /* 0x0000f002030085a7 */ /* 0x000f2400080010ff */
[----:B----4-:R-:W-:Y:S05]  /*9860*/  @!P0 BRA `(.L_x_24) ;  /* 0xfffffffc00f08947 */ /* 0x010fea000383ffff */
[----:B------:R-:W-:Y:S05]  /*9870*/  BRA `(.L_x_142) ;  /* 0xffffff7c00dc7947 */ /* 0x000fea000383ffff */
.L_x_27:
[----:B-1----:R-:W-:-:S07]  /*9880*/  MOV R2, UR33 ;  /* 0x0000002100027c02 */ /* 0x002fce0008000f00 */
.L_x_143:
[----:B-1----:R1:W2:Y:S02]  /*9890*/  SYNCS.PHASECHK.TRANS64.TRYWAIT P0, [R2+URZ+0x18], R5 ;  /* 0x00001805020075a7 */ /* 0x0022a400080011ff */
[----:B--2---:R-:W-:Y:S05]  /*98a0*/  @!P0 NANOSLEEP.SYNCS 0x989680 ;  /* 0x009896800000895d */ /* 0x004fea0003900000 */
[----:B------:R-:W2:Y:S02]  /*98b0*/  @!P0 SYNCS.PHASECHK.TRANS64 P0, [R2+URZ+0x18], R5 ;  /* 0x00001805020085a7 */ /* 0x000ea400080010ff */
[----:B--2---:R-:W-:Y:S05]  /*98c0*/  @!P0 BRA `(.L_x_143) ;  /* 0xfffffffc00f08947 */ /* 0x004fea000383ffff */
[----:B------:R-:W-:Y:S05]  /*98d0*/  BRA `(.L_x_26) ;  /* 0xffffff8000447947 */ /* 0x000fea000383ffff */
.L_x_34:
[----:B-1----:R-:W-:-:S07]  /*98e0*/  MOV R2, UR17 ;  /* 0x0000001100027c02 */ /* 0x002fce0008000f00 */
.L_x_144:
[----:B-1----:R1:W2:Y:S02]  /*98f0*/  SYNCS.PHASECHK.TRANS64.TRYWAIT P0, [R2+URZ+0x18], R5 ;  /* 0x00001805020075a7 */ /* 0x0022a400080011ff */
[----:B--2---:R-:W-:Y:S05]  /*9900*/  @!P0 NANOSLEEP.SYNCS 0x989680 ;  /* 0x009896800000895d */ /* 0x004fea0003900000 */
[----:B------:R-:W2:Y:S02]  /*9910*/  @!P0 SYNCS.PHASECHK.TRANS64 P0, [R2+URZ+0x18], R5 ;  /* 0x00001805020085a7 */ /* 0x000ea400080010ff */
[----:B--2---:R-:W-:Y:S05]  /*9920*/  @!P0 BRA `(.L_x_144) ;  /* 0xfffffffc00f08947 */ /* 0x004fea000383ffff */
[----:B------:R-:W-:Y:S05]  /*9930*/  BRA `(.L_x_33) ;  /* 0xffffff8400007947 */ /* 0x000fea000383ffff */
.L_x_39:
[----:B-1----:R1:W2:Y:S02]  /*9940*/  SYNCS.PHASECHK.TRANS64.TRYWAIT P0, [R2+URZ+0x80], R3 ;  /* 0x00008003020075a7 */ /* 0x0022a400080011ff */
[----:B--2---:R-:W-:Y:S05]  /*9950*/  @!P0 NANOSLEEP.SYNCS 0x989680 ;  /* 0x009896800000895d */ /* 0x004fea0003900000 */
[----:B------:R-:W2:Y:S02]  /*9960*/  @!P0 SYNCS.PHASECHK.TRANS64 P0, [R2+URZ+0x80], R3 ;  /* 0x00008003020085a7 */ /* 0x000ea400080010ff */
[----:B--2---:R-:W-:Y:S05]  /*9970*/  @!P0 BRA `(.L_x_39) ;  /* 0xfffffffc00f08947 */ /* 0x004fea000383ffff */
[----:B------:R-:W-:Y:S05]  /*9980*/  BRA `(.L_x_145) ;  /* 0xffffff8400a47947 */ /* 0x000fea000383ffff */
.L_x_43:
[----:B---3--:R-:W-:-:S07]  /*9990*/  MOV R0, UR4 ;  /* 0x0000000400007c02 */ /* 0x008fce0008000f00 */
.L_x_146:
[----:B-1----:R1:W2:Y:S02]  /*99a0*/  SYNCS.PHASECHK.TRANS64.TRYWAIT P0, [R0+URZ], R3 ;  /* 0x00000003000075a7 */ /* 0x0022a400080011ff */
[----:B--2---:R-:W-:Y:S05]  /*99b0*/  @!P0 NANOSLEEP.SYNCS 0x989680 ;  /* 0x009896800000895d */ /* 0x004fea0003900000 */
[----:B------:R-:W2:Y:S02]  /*99c0*/  @!P0 SYNCS.PHASECHK.TRANS64 P0, [R0+URZ], R3 ;  /* 0x00000003000085a7 */ /* 0x000ea400080010ff */
[----:B--2---:R-:W-:Y:S05]  /*99d0*/  @!P0 BRA `(.L_x_146) ;  /* 0xfffffffc00f08947 */ /* 0x004fea000383ffff */
[----:B------:R-:W-:Y:S05]  /*99e0*/  BRA `(.L_x_147) ;  /* 0xffffff8c00147947 */ /* 0x000fea000383ffff */
.L_x_44:
[----:B---3--:R-:W-:-:S07]  /*99f0*/  MOV R0, UR4 ;  /* 0x0000000400007c02 */ /* 0x008fce0008000f00 */
.L_x_148:
[----:B-1----:R1:W2:Y:S02]  /*9a00*/  SYNCS.PHASECHK.TRANS64.TRYWAIT P0, [R0+URZ], R3 ;  /* 0x00000003000075a7 */ /* 0x0022a400080011ff */
[----:B--2---:R-:W-:Y:S05]  /*9a10*/  @!P0 NANOSLEEP.SYNCS 0x989680 ;  /* 0x009896800000895d */ /* 0x004fea0003900000 */
[----:B------:R-:W2:Y:S02]  /*9a20*/  @!P0 SYNCS.PHASECHK.TRANS64 P0, [R0+URZ], R3 ;  /* 0x00000003000085a7 */ /* 0x000ea400080010ff */
[----:B--2---:R-:W-:Y:S05]  /*9a30*/  @!P0 BRA `(.L_x_148) ;  /* 0xfffffffc00f08947 */ /* 0x004fea000383ffff */
[----:B------:R-:W-:Y:S05]  /*9a40*/  BRA `(.L_x_149) ;  /* 0xffffff8c00207947 */ /* 0x000fea000383ffff */
.L_x_47:
[----:B-1----:R1:W2:Y:S02]  /*9a50*/  SYNCS.PHASECHK.TRANS64.TRYWAIT P0, [R0+URZ+0xe0], R5 ;  /* 0x0000e005000075a7 */ /* 0x0022a400080011ff */
[----:B--2---:R-:W-:Y:S05]  /*9a60*/  @!P0 NANOSLEEP.SYNCS 0x989680 ;  /* 0x009896800000895d */ /* 0x004fea0003900000 */
[----:B------:R-:W2:Y:S02]  /*9a70*/  @!P0 SYNCS.PHASECHK.TRANS64 P0, [R0+URZ+0xe0], R5 ;  /* 0x0000e005000085a7 */ /* 0x000ea400080010ff */
[----:B--2---:R-:W-:Y:S05]  /*9a80*/  @!P0 BRA `(.L_x_47) ;  /* 0xfffffffc00f08947 */ /* 0x004fea000383ffff */
[----:B------:R-:W-:Y:S05]  /*9a90*/  BRA `(.L_x_150) ;  /* 0xffffff8c00807947 */ /* 0x000fea000383ffff */
.L_x_48:
[----:B------:R-:W-:-:S07]  /*9aa0*/  MOV R0, UR5 ;  /* 0x0000000500007c02 */ /* 0x000fce0008000f00 */
.L_x_151:
[----:B-1----:R1:W2:Y:S02]  /*9ab0*/  SYNCS.PHASECHK.TRANS64.TRYWAIT P0, [R0+URZ+0x90], R7 ;  /* 0x00009007000075a7 */ /* 0x0022a400080011ff */
[----:B--2---:R-:W-:Y:S05]  /*9ac0*/  @!P0 NANOSLEEP.SYNCS 0x989680 ;  /* 0x009896800000895d */ /* 0x004fea0003900000 */
[----:B------:R-:W2:Y:S02]  /*9ad0*/  @!P0 SYNCS.PHASECHK.TRANS64 P0, [R0+URZ+0x90], R7 ;  /* 0x00009007000085a7 */ /* 0x000ea400080010ff */
[----:B--2---:R-:W-:Y:S05]  /*9ae0*/  @!P0 BRA `(.L_x_151) ;  /* 0xfffffffc00f08947 */ /* 0x004fea000383ffff */
[----:B------:R-:W-:Y:S05]  /*9af0*/  BRA `(.L_x_152) ;  /* 0xffffff8c00907947 */ /* 0x000fea000383ffff */
.L_x_49:
[----:B-1----:R1:W2:Y:S02]  /*9b00*/  SYNCS.PHASECHK.TRANS64.TRYWAIT P1, [R0+URZ+0x80], R5 ;  /* 0x00008005000075a7 */ /* 0x0022a400080211ff */
[----:B--2---:R-:W-:Y:S05]  /*9b10*/  @!P1 NANOSLEEP.SYNCS 0x989680 ;  /* 0x009896800000995d */ /* 0x004fea0003900000 */
[----:B------:R-:W2:Y:S02]  /*9b20*/  @!P1 SYNCS.PHASECHK.TRANS64 P1, [R0+URZ+0x80], R5 ;  /* 0x00008005000095a7 */ /* 0x000ea400080210ff */
[----:B--2---:R-:W-:Y:S05]  /*9b30*/  @!P1 BRA `(.L_x_49) ;  /* 0xfffffffc00f09947 */ /* 0x004fea000383ffff */
[----:B------:R-:W-:Y:S05]  /*9b40*/  BRA `(.L_x_153) ;  /* 0xffffff8c00c07947 */ /* 0x000fea000383ffff */
.L_x_52:
[----:B------:R-:W-:-:S07]  /*9b50*/  MOV R0, UR5 ;  /* 0x0000000500007c02 */ /* 0x000fce0008000f00 */
.L_x_154:
[----:B-1----:R1:W2:Y:S02]  /*9b60*/  SYNCS.PHASECHK.TRANS64.TRYWAIT P0, [R0+URZ+0x90], R3 ;  /* 0x00009003000075a7 */ /* 0x0022a400080011ff */
[----:B--2---:R-:W-:Y:S05]  /*9b70*/  @!P0 NANOSLEEP.SYNCS 0x989680 ;  /* 0x009896800000895d */ /* 0x004fea0003900000 */
[----:B------:R-:W2:Y:S02]  /*9b80*/  @!P0 SYNCS.PHASECHK.TRANS64 P0, [R0+URZ+0x90], R3 ;  /* 0x00009003000085a7 */ /* 0x000ea400080010ff */
[----:B--2---:R-:W-:Y:S05]  /*9b90*/  @!P0 BRA `(.L_x_154) ;  /* 0xfffffffc00f08947 */ /* 0x004fea000383ffff */
[----:B------:R-:W-:Y:S05]  /*9ba0*/  BRA `(.L_x_51) ;  /* 0xffffff9000147947 */ /* 0x000fea000383ffff */
.L_x_61:
[----:B-1----:R-:W-:-:S04]  /*9bb0*/  MOV R4, UR6 ;  /* 0x0000000600047c02 */ /* 0x002fc80008000f00 */
[----:B------:R1:W2:Y:S03]  /*9bc0*/  SYNCS.PHASECHK.TRANS64.TRYWAIT P0, [R4+URZ+0x8], R5 ;  /* 0x00000805040075a7 */ /* 0x0002a600080011ff */
[----:B--2---:R-:W-:Y:S05]  /*9bd0*/  @!P0 NANOSLEEP.SYNCS 0x989680 ;  /* 0x009896800000895d */ /* 0x004fea0003900000 */
[----:B------:R-:W2:Y:S02]  /*9be0*/  @!P0 SYNCS.PHASECHK.TRANS64 P0, [R4+URZ+0x8], R5 ;  /* 0x00000805040085a7 */ /* 0x000ea400080010ff */
[----:B--2---:R-:W-:Y:S05]  /*9bf0*/  @!P0 BRA `(.L_x_61) ;  /* 0xfffffffc00ec8947 */ /* 0x004fea000383ffff */
[----:B------:R-:W-:Y:S05]  /*9c00*/  BRA `(.L_x_60) ;  /* 0xffffff9000c87947 */ /* 0x000fea000383ffff */
.L_x_63:
[----:B------:R-:W-:Y:S01]  /*9c10*/  BSSY B0, `(.L_x_155) ;  /* 0x0000006000007945 */ /* 0x000fe20003800000 */
[----:B------:R-:W-:-:S07]  /*9c20*/  MOV R15, 0xffffffff ;  /* 0xffffffff000f7802 */ /* 0x000fce0000000f00 */
[----:B-1---5:R-:W-:Y:S05]  /*9c30*/  WARPSYNC.COLLECTIVE R15, `(.L_x_156) ;  /* 0x000000000f0c7348 */ /* 0x022fea0003c00000 */
[----:B------:R-:W-:Y:S02]  /*9c40*/  ELECT P6, UR79, PT ;  /* 0x00000000004f782f */ /* 0x000fe400038c0000 */
[----:B------:R-:W-:Y:S01]  /*9c50*/  MOV R14, UR79 ;  /* 0x0000004f000e7c02 */ /* 0x000fe20008000f00 */
[----:B-1---5:R-:W-:Y:S10]  /*9c60*/  ENDCOLLECTIVE ;  /* 0x000000000000791b */ /* 0x022ff40003800000 */
.L_x_156:
[----:B------:R-:W-:Y:S05]  /*9c70*/  BSYNC B0 ;  /* 0x0000000000007941 */ /* 0x000fea0003800000 */
.L_x_155:
[----:B------:R-:W-:Y:S05]  /*9c80*/  BRA `(.L_x_157) ;  /* 0xffffff9000f87947 */ /* 0x000fea000383ffff */
.L_x_65:
[----:B-1----:R-:W-:-:S04]  /*9c90*/  MOV R2, UR6 ;  /* 0x0000000600027c02 */ /* 0x002fc80008000f00 */
[----:B------:R1:W2:Y:S03]  /*9ca0*/  SYNCS.PHASECHK.TRANS64.TRYWAIT P0, [R2+URZ+0x8], R3 ;  /* 0x00000803020075a7 */ /* 0x0002a600080011ff */
[----:B--2---:R-:W-:Y:S05]  /*9cb0*/  @!P0 NANOSLEEP.SYNCS 0x989680 ;  /* 0x009896800000895d */ /* 0x004fea0003900000 */
[----:B------:R-:W2:Y:S02]  /*9cc0*/  @!P0 SYNCS.PHASECHK.TRANS64 P0, [R2+URZ+0x8], R3 ;  /* 0x00000803020085a7 */ /* 0x000ea400080010ff */
[----:B--2---:R-:W-:Y:S05]  /*9cd0*/  @!P0 BRA `(.L_x_65) ;  /* 0xfffffffc00ec8947 */ /* 0x004fea000383ffff */
[----:B------:R-:W-:Y:S05]  /*9ce0*/  BRA `(.L_x_64) ;  /* 0xffffff9000fc7947 */ /* 0x000fea000383ffff */
.L_x_66:
[----:B-1----:R1:W2:Y:S02]  /*9cf0*/  SYNCS.PHASECHK.TRANS64.TRYWAIT P0, [R0+URZ+0x80], R5 ;  /* 0x00008005000075a7 */ /* 0x0022a400080011ff */
[----:B--2---:R-:W-:Y:S05]  /*9d00*/  @!P0 NANOSLEEP.SYNCS 0x989680 ;  /* 0x009896800000895d */ /* 0x004fea0003900000 */
[----:B------:R-:W2:Y:S02]  /*9d10*/  @!P0 SYNCS.PHASECHK.TRANS64 P0, [R0+URZ+0x80], R5 ;  /* 0x00008005000085a7 */ /* 0x000ea400080010ff */
[----:B--2---:R-:W-:Y:S05]  /*9d20*/  @!P0 BRA `(.L_x_66) ;  /* 0xfffffffc00f08947 */ /* 0x004fea000383ffff */
[----:B------:R-:W-:Y:S05]  /*9d30*/  BRA `(.L_x_158) ;  /* 0xffffff9400d07947 */ /* 0x000fea000383ffff */
.L_x_68:
[----:B------:R-:W-:-:S07]  /*9d40*/  MOV R0, UR11 ;  /* 0x0000000b00007c02 */ /* 0x000fce0008000f00 */
.L_x_159:
[----:B-1----:R1:W2:Y:S02]  /*9d50*/  SYNCS.PHASECHK.TRANS64.TRYWAIT P0, [R0+URZ+0xc0], R5 ;  /* 0x0000c005000075a7 */ /* 0x0022a400080011ff */
[----:B--2---:R-:W-:Y:S05]  /*9d60*/  @!P0 NANOSLEEP.SYNCS 0x989680 ;  /* 0x009896800000895d */ /* 0x004fea0003900000 */
[----:B------:R-:W2:Y:S02]  /*9d70*/  @!P0 SYNCS.PHASECHK.TRANS64 P0, [R0+URZ+0xc0], R5 ;  /* 0x0000c005000085a7 */ /* 0x000ea400080010ff */
[----:B--2---:R-:W-:Y:S05]  /*9d80*/  @!P0 BRA `(.L_x_159) ;  /* 0xfffffffc00f08947 */ /* 0x004fea000383ffff */
[----:B------:R-:W-:Y:S05]  /*9d90*/  BRA `(.L_x_160) ;  /* 0xffffff9800187947 */ /* 0x000fea000383ffff */
.L_x_71:
[----:B------:R-:W-:Y:S07]  /*9da0*/  MOV R0, UR9 ;  /* 0x0000000900007c02 */ /* 0x000fee0008000f00 */
.L_x_161:
[----:B-1----:R1:W2:Y:S02]  /*9db0*/  SYNCS.PHASECHK.TRANS64.TRYWAIT P0, [R0+URZ], R5 ;  /* 0x00000005000075a7 */ /* 0x0022a400080011ff */
[----:B--2---:R-:W-:Y:S05]  /*9dc0*/  @!P0 NANOSLEEP.SYNCS 0x989680 ;  /* 0x009896800000895d */ /* 0x004fea0003900000 */
[----:B------:R-:W2:Y:S02]  /*9dd0*/  @!P0 SYNCS.PHASECHK.TRANS64 P0, [R0+URZ], R5 ;  /* 0x00000005000085a7 */ /* 0x000ea400080010ff */
[----:B--2---:R-:W-:Y:S05]  /*9de0*/  @!P0 BRA `(.L_x_161) ;  /* 0xfffffffc00f08947 */ /* 0x004fea000383ffff */
[----:B------:R-:W-:Y:S05]  /*9df0*/  BRA `(.L_x_70) ;  /* 0xffffff9800307947 */ /* 0x000fea000383ffff */
.L_x_75:
[----:B-1----:R-:W-:-:S07]  /*9e00*/  MOV R0, UR7 ;  /* 0x0000000700007c02 */ /* 0x002fce0008000f00 */
.L_x_162:
[----:B-1----:R1:W2:Y:S02]  /*9e10*/  SYNCS.PHASECHK.TRANS64.TRYWAIT P0, [R0+URZ], R3 ;  /* 0x00000003000075a7 */ /* 0x0022a400080011ff */
[----:B--2---:R-:W-:Y:S05]  /*9e20*/  @!P0 NANOSLEEP.SYNCS 0x989680 ;  /* 0x009896800000895d */ /* 0x004fea0003900000 */
[----:B------:R-:W2:Y:S02]  /*9e30*/  @!P0 SYNCS.PHASECHK.TRANS64 P0, [R0+URZ], R3 ;  /* 0x00000003000085a7 */ /* 0x000ea400080010ff */
[----:B--2---:R-:W-:Y:S05]  /*9e40*/  @!P0 BRA `(.L_x_162) ;  /* 0xfffffffc00f08947 */ /* 0x004fea000383ffff */
[----:B------:R-:W-:Y:S05]  /*9e50*/  BRA `(.L_x_163) ;  /* 0xffffff9800e87947 */ /* 0x000fea000383ffff */
.L_x_76:
[----:B------:R-:W-:-:S07]  /*9e60*/  MOV R0, UR7 ;  /* 0x0000000700007c02 */ /* 0x000fce0008000f00 */
.L_x_164:
[----:B-1----:R1:W2:Y:S02]  /*9e70*/  SYNCS.PHASECHK.TRANS64.TRYWAIT P0, [R0+URZ], R3 ;  /* 0x00000003000075a7 */ /* 0x0022a400080011ff */
[----:B--2---:R-:W-:Y:S05]  /*9e80*/  @!P0 NANOSLEEP.SYNCS 0x989680 ;  /* 0x009896800000895d */ /* 0x004fea0003900000 */
[----:B------:R-:W2:Y:S02]  /*9e90*/  @!P0 SYNCS.PHASECHK.TRANS64 P0, [R0+URZ], R3 ;  /* 0x00000003000085a7 */ /* 0x000ea400080010ff */
[----:B--2---:R-:W-:Y:S05]  /*9ea0*/  @!P0 BRA `(.L_x_164) ;  /* 0xfffffffc00f08947 */ /* 0x004fea000383ffff */
[----:B------:R-:W-:Y:S05]  /*9eb0*/  BRA `(.L_x_165) ;  /* 0xffffff9800f47947 */ /* 0x000fea000383ffff */
.L_x_77:
[----:B------:R-:W-:-:S07]  /*9ec0*/  MOV R0, UR7 ;  /* 0x0000000700007c02 */ /* 0x000fce0008000f00 */
.L_x_166:
[----:B-1----:R1:W2:Y:S02]  /*9ed0*/  SYNCS.PHASECHK.TRANS64.TRYWAIT P0, [R0+URZ], R3 ;  /* 0x00000003000075a7 */ /* 0x0022a400080011ff */
[----:B--2---:R-:W-:Y:S05]  /*9ee0*/  @!P0 NANOSLEEP.SYNCS 0x989680 ;  /* 0x009896800000895d */ /* 0x004fea0003900000 */
[----:B------:R-:W2:Y:S02]  /*9ef0*/  @!P0 SYNCS.PHASECHK.TRANS64 P0, [R0+URZ], R3 ;  /* 0x00000003000085a7 */ /* 0x000ea400080010ff */
[----:B--2---:R-:W-:Y:S05]  /*9f00*/  @!P0 BRA `(.L_x_166) ;  /* 0xfffffffc00f08947 */ /* 0x004fea000383ffff */
[----:B------:R-:W-:Y:S05]  /*9f10*/  BRA `(.L_x_167) ;  /* 0xffffff9c00007947 */ /* 0x000fea000383ffff */
.L_x_80:
[----:B------:R-:W-:-:S07]  /*9f20*/  MOV R0, UR8 ;  /* 0x0000000800007c02 */ /* 0x000fce0008000f00 */
.L_x_168:
[----:B-1----:R1:W2:Y:S02]  /*9f30*/  SYNCS.PHASECHK.TRANS64.TRYWAIT P1, [R0+URZ+0x100], R3 ;  /* 0x00010003000075a7 */ /* 0x0022a400080211ff */
[----:B--2---:R-:W-:Y:S05]  /*9f40*/  @!P1 NANOSLEEP.SYNCS 0x989680 ;  /* 0x009896800000995d */ /* 0x004fea0003900000 */
[----:B------:R-:W2:Y:S02]  /*9f50*/  @!P1 SYNCS.PHASECHK.TRANS64 P1, [R0+URZ+0x100], R3 ;  /* 0x00010003000095a7 */ /* 0x000ea400080210ff */
[----:B--2---:R-:W-:Y:S05]  /*9f60*/  @!P1 BRA `(.L_x_168) ;  /* 0xfffffffc00f09947 */ /* 0x004fea000383ffff */
[----:B------:R-:W-:Y:S05]  /*9f70*/  BRA `(.L_x_169) ;  /* 0xffffff9c004c7947 */ /* 0x000fea000383ffff */
.L_x_85:
[----:B--2---:R2:W4:Y:S02]  /*9f80*/  SYNCS.PHASECHK.TRANS64.TRYWAIT P0, [R0+URZ+0x80], R3 ;  /* 0x00008003000075a7 */ /* 0x00452400080011ff */
[----:B----4-:R-:W-:Y:S05]  /*9f90*/  @!P0 NANOSLEEP.SYNCS 0x989680 ;  /* 0x009896800000895d */ /* 0x010fea0003900000 */
[----:B------:R-:W4:Y:S02]  /*9fa0*/  @!P0 SYNCS.PHASECHK.TRANS64 P0, [R0+URZ+0x80], R3 ;  /* 0x00008003000085a7 */ /* 0x000f2400080010ff */
[----:B----4-:R-:W-:Y:S05]  /*9fb0*/  @!P0 BRA `(.L_x_85) ;  /* 0xfffffffc00f08947 */ /* 0x010fea000383ffff */
[----:B------:R-:W-:Y:S05]  /*9fc0*/  BRA `(.L_x_170) ;  /* 0xffffffa000607947 */ /* 0x000fea000383ffff */
.L_x_88:
[----:B------:R-:W-:Y:S07]  /*9fd0*/  MOV R0, UR7 ;  /* 0x0000000700007c02 */ /* 0x000fee0008000f00 */
.L_x_171:
[----:B--2---:R2:W4:Y:S02]  /*9fe0*/  SYNCS.PHASECHK.TRANS64.TRYWAIT P0, [R0+URZ+0x78], R3 ;  /* 0x00007803000075a7 */ /* 0x00452400080011ff */
[----:B----4-:R-:W-:Y:S05]  /*9ff0*/  @!P0 NANOSLEEP.SYNCS 0x989680 ;  /* 0x009896800000895d */ /* 0x010fea0003900000 */
[----:B------:R-:W4:Y:S02]  /*a000*/  @!P0 SYNCS.PHASECHK.TRANS64 P0, [R0+URZ+0x78], R3 ;  /* 0x00007803000085a7 */ /* 0x000f2400080010ff */
[----:B----4-:R-:W-:Y:S05]  /*a010*/  @!P0 BRA `(.L_x_171) ;  /* 0xfffffffc00f08947 */ /* 0x010fea000383ffff */
[----:B------:R-:W-:Y:S05]  /*a020*/  BRA `(.L_x_87) ;  /* 0xffffffa400407947 */ /* 0x000fea000383ffff */
.L_x_91:
[----:B------:R-:W-:Y:S07]  /*a030*/  MOV R3, UR7 ;  /* 0x0000000700037c02 */ /* 0x000fee0008000f00 */
.L_x_172:
[----:B-1----:R1:W2:Y:S02]  /*a040*/  SYNCS.PHASECHK.TRANS64.TRYWAIT P0, [R3+URZ+0x50], R12 ;  /* 0x0000500c030075a7 */ /* 0x0022a400080011ff */
[----:B--2---:R-:W-:Y:S05]  /*a050*/  @!P0 NANOSLEEP.SYNCS 0x989680 ;  /* 0x009896800000895d */ /* 0x004fea0003900000 */
[----:B------:R-:W2:Y:S02]  /*a060*/  @!P0 SYNCS.PHASECHK.TRANS64 P0, [R3+URZ+0x50], R12 ;  /* 0x0000500c030085a7 */ /* 0x000ea400080010ff */
[----:B--2---:R-:W-:Y:S05]  /*a070*/  @!P0 BRA `(.L_x_172) ;  /* 0xfffffffc00f08947 */ /* 0x004fea000383ffff */
[----:B------:R-:W-:Y:S05]  /*a080*/  BRA `(.L_x_173) ;  /* 0xffffffa400b87947 */ /* 0x000fea000383ffff */
.L_x_92:
[----:B-1----:R-:W-:Y:S07]  /*a090*/  MOV R3, UR7 ;  /* 0x0000000700037c02 */ /* 0x002fee0008000f00 */
.L_x_174:
[----:B-1----:R1:W2:Y:S02]  /*a0a0*/  SYNCS.PHASECHK.TRANS64.TRYWAIT P0, [R3+URZ+0x58], R12 ;  /* 0x0000580c030075a7 */ /* 0x0022a400080011ff */
[----:B--2---:R-:W-:Y:S05]  /*a0b0*/  @!P0 NANOSLEEP.SYNCS 0x989680 ;  /* 0x009896800000895d */ /* 0x004fea0003900000 */
[----:B------:R-:W2:Y:S02]  /*a0c0*/  @!P0 SYNCS.PHASECHK.TRANS64 P0, [R3+URZ+0x58], R12 ;  /* 0x0000580c030085a7 */ /* 0x000ea400080010ff */
[----:B--2---:R-:W-:Y:S05]  /*a0d0*/  @!P0 BRA `(.L_x_174) ;  /* 0xfffffffc00f08947 */ /* 0x004fea000383ffff */
[----:B------:R-:W-:Y:S05]  /*a0e0*/  BRA `(.L_x_175) ;  /* 0xffffffa800147947 */ /* 0x000fea000383ffff */
.L_x_93:
[----:B-1----:R-:W-:Y:S07]  /*a0f0*/  MOV R3, UR7 ;  /* 0x0000000700037c02 */ /* 0x002fee0008000f00 */
.L_x_176:
[----:B-1----:R1:W2:Y:S02]  /*a100*/  SYNCS.PHASECHK.TRANS64.TRYWAIT P0, [R3+URZ+0x60], R12 ;  /* 0x0000600c030075a7 */ /* 0x0022a400080011ff */
[----:B--2---:R-:W-:Y:S05]  /*a110*/  @!P0 NANOSLEEP.SYNCS 0x989680 ;  /* 0x009896800000895d */ /* 0x004fea0003900000 */
[----:B------:R-:W2:Y:S02]  /*a120*/  @!P0 SYNCS.PHASECHK.TRANS64 P0, [R3+URZ+0x60], R12 ;  /* 0x0000600c030085a7 */ /* 0x000ea400080010ff */
[----:B--2---:R-:W-:Y:S05]  /*a130*/  @!P0 BRA `(.L_x_176) ;  /* 0xfffffffc00f08947 */ /* 0x004fea000383ffff */
[----:B------:R-:W-:Y:S05]  /*a140*/  BRA `(.L_x_177) ;  /* 0xffffffa800707947 */ /* 0x000fea000383ffff */
.L_x_94:
[----:B------:R-:W-:Y:S07]  /*a150*/  MOV R3, UR7 ;  /* 0x0000000700037c02 */ /* 0x000fee0008000f00 */
.L_x_178:
[----:B-1----:R1:W2:Y:S02]  /*a160*/  SYNCS.PHASECHK.TRANS64.TRYWAIT P0, [R3+URZ+0x68], R12 ;  /* 0x0000680c030075a7 */ /* 0x0022a400080011ff */
[----:B--2---:R-:W-:Y:S05]  /*a170*/  @!P0 NANOSLEEP.SYNCS 0x989680 ;  /* 0x009896800000895d */ /* 0x004fea0003900000 */
[----:B------:R-:W2:Y:S02]  /*a180*/  @!P0 SYNCS.PHASECHK.TRANS64 P0, [R3+URZ+0x68], R12 ;  /* 0x0000680c030085a7 */ /* 0x000ea400080010ff */
[----:B--2---:R-:W-:Y:S05]  /*a190*/  @!P0 BRA `(.L_x_178) ;  /* 0xfffffffc00f08947 */ /* 0x004fea000383ffff */
[----:B------:R-:W-:Y:S05]  /*a1a0*/  BRA `(.L_x_179) ;  /* 0xffffffac00107947 */ /* 0x000fea000383ffff */
.L_x_96:
[----:B------:R-:W-:-:S07]  /*a1b0*/  MOV R0, UR7 ;  /* 0x0000000700007c02 */ /* 0x000fce0008000f00 */
.L_x_180:
[----:B-1----:R1:W4:Y:S02]  /*a1c0*/  SYNCS.PHASECHK.TRANS64.TRYWAIT P0, [R0+URZ+0x50], R3 ;  /* 0x00005003000075a7 */ /* 0x00232400080011ff */
[----:B----4-:R-:W-:Y:S05]  /*a1d0*/  @!P0 NANOSLEEP.SYNCS 0x989680 ;  /* 0x009896800000895d */ /* 0x010fea0003900000 */
[----:B------:R-:W4:Y:S02]  /*a1e0*/  @!P0 SYNCS.PHASECHK.TRANS64 P0, [R0+URZ+0x50], R3 ;  /* 0x00005003000085a7 */ /* 0x000f2400080010ff */
[----:B----4-:R-:W-:Y:S05]  /*a1f0*/  @!P0 BRA `(.L_x_180) ;  /* 0xfffffffc00f08947 */ /* 0x010fea000383ffff */
[----:B------:R-:W-:Y:S05]  /*a200*/  BRA `(.L_x_181) ;  /* 0xffffffac00987947 */ /* 0x000fea000383ffff */
.L_x_97:
[----:B-1----:R-:W-:-:S07]  /*a210*/  MOV R0, UR7 ;  /* 0x0000000700007c02 */ /* 0x002fce0008000f00 */
.L_x_182:
[----:B-1----:R1:W4:Y:S02]  /*a220*/  SYNCS.PHASECHK.TRANS64.TRYWAIT P0, [R0+URZ+0x58], R3 ;  /* 0x00005803000075a7 */ /* 0x00232400080011ff */
[----:B----4-:R-:W-:Y:S05]  /*a230*/  @!P0 NANOSLEEP.SYNCS 0x989680 ;  /* 0x009896800000895d */ /* 0x010fea0003900000 */
[----:B------:R-:W4:Y:S02]  /*a240*/  @!P0 SYNCS.PHASECHK.TRANS64 P0, [R0+URZ+0x58], R3 ;  /* 0x00005803000085a7 */ /* 0x000f2400080010ff */
[----:B----4-:R-:W-:Y:S05]  /*a250*/  @!P0 BRA `(.L_x_182) ;  /* 0xfffffffc00f08947 */ /* 0x010fea000383ffff */
[----:B------:R-:W-:Y:S05]  /*a260*/  BRA `(.L_x_183) ;  /* 0xffffffac00887947 */ /* 0x000fea000383ffff */
.L_x_98:
[----:B-1----:R-:W-:-:S07]  /*a270*/  MOV R0, UR7 ;  /* 0x0000000700007c02 */ /* 0x002fce0008000f00 */
.L_x_184:
[----:B-1----:R1:W4:Y:S02]  /*a280*/  SYNCS.PHASECHK.TRANS64.TRYWAIT P0, [R0+URZ+0x60], R3 ;  /* 0x00006003000075a7 */ /* 0x00232400080011ff */
[----:B----4-:R-:W-:Y:S05]  /*a290*/  @!P0 NANOSLEEP.SYNCS 0x989680 ;  /* 0x009896800000895d */ /* 0x010fea0003900000 */
[----:B------:R-:W4:Y:S02]  /*a2a0*/  @!P0 SYNCS.PHASECHK.TRANS64 P0, [R0+URZ+0x60], R3 ;  /* 0x00006003000085a7 */ /* 0x000f2400080010ff */
[----:B----4-:R-:W-:Y:S05]  /*a2b0*/  @!P0 BRA `(.L_x_184) ;  /* 0xfffffffc00f08947 */ /* 0x010fea000383ffff */
[----:B------:R-:W-:Y:S05]  /*a2c0*/  BRA `(.L_x_185) ;  /* 0xffffffac00787947 */ /* 0x000fea000383ffff */
.L_x_100:
[----:B--2---:R2:W3:Y:S02]  /*a2d0*/  SYNCS.PHASECHK.TRANS64.TRYWAIT P0, [R0+URZ+0x80], R3 ;  /* 0x00008003000075a7 */ /* 0x0044e400080011ff */
[----:B---3--:R-:W-:Y:S05]  /*a2e0*/  @!P0 NANOSLEEP.SYNCS 0x989680 ;  /* 0x009896800000895d */ /* 0x008fea0003900000 */
[----:B------:R-:W3:Y:S02]  /*a2f0*/  @!P0 SYNCS.PHASECHK.TRANS64 P0, [R0+URZ+0x80], R3 ;  /* 0x00008003000085a7 */ /* 0x000ee400080010ff */
[----:B---3--:R-:W-:Y:S05]  /*a300*/  @!P0 BRA `(.L_x_100) ;  /* 0xfffffffc00f08947 */ /* 0x008fea000383ffff */
[----:B------:R-:W-:Y:S05]  /*a310*/  BRA `(.L_x_186) ;  /* 0xffffffb000447947 */ /* 0x000fea000383ffff */
.L_x_111:
[----:B-1----:R1:W3:Y:S02]  /*a320*/  SYNCS.PHASECHK.TRANS64.TRYWAIT P1, [R3+URZ+0x30], R0 ;  /* 0x00003000030075a7 */ /* 0x0022e400080211ff */
[----:B---3--:R-:W-:Y:S05]  /*a330*/  @!P1 NANOSLEEP.SYNCS 0x989680 ;  /* 0x009896800000995d */ /* 0x008fea0003900000 */
[----:B------:R-:W3:Y:S02]  /*a340*/  @!P1 SYNCS.PHASECHK.TRANS64 P1, [R3+URZ+0x30], R0 ;  /* 0x00003000030095a7 */ /* 0x000ee400080210ff */
[----:B---3--:R-:W-:Y:S05]  /*a350*/  @!P1 BRA `(.L_x_111) ;  /* 0xfffffffc00f09947 */ /* 0x008fea000383ffff */
[----:B------:R-:W-:Y:S05]  /*a360*/  BRA `(.L_x_110) ;  /* 0xffffffbc00547947 */ /* 0x000fea000383ffff */
.L_x_113:
[----:B---3--:R3:W4:Y:S02]  /*a370*/  SYNCS.PHASECHK.TRANS64.TRYWAIT P0, [R106+URZ+0xa0], R5 ;  /* 0x0000a0056a0075a7 */ /* 0x00872400080011ff */
[----:B----4-:R-:W-:Y:S05]  /*a380*/  @!P0 NANOSLEEP.SYNCS 0x989680 ;  /* 0x009896800000895d */ /* 0x010fea0003900000 */
[----:B------:R-:W4:Y:S02]  /*a390*/  @!P0 SYNCS.PHASECHK.TRANS64 P0, [R106+URZ+0xa0], R5 ;  /* 0x0000a0056a0085a7 */ /* 0x000f2400080010ff */
[----:B----4-:R-:W-:Y:S05]  /*a3a0*/  @!P0 BRA `(.L_x_113) ;  /* 0xfffffffc00f08947 */ /* 0x010fea000383ffff */
[----:B------:R-:W-:Y:S05]  /*a3b0*/  BRA `(.L_x_112) ;  /* 0xffffffbc00a87947 */ /* 0x000fea000383ffff */
.L_x_121:
[----:B--2---:R2:W3:Y:S02]  /*a3c0*/  SYNCS.PHASECHK.TRANS64.TRYWAIT P0, [R55+URZ+0x30], R0 ;  /* 0x00003000370075a7 */ /* 0x0044e400080011ff */
[----:B---3--:R-:W-:Y:S05]  /*a3d0*/  @!P0 NANOSLEEP.SYNCS 0x989680 ;  /* 0x009896800000895d */ /* 0x008fea0003900000 */
[----:B------:R-:W3:Y:S02]  /*a3e0*/  @!P0 SYNCS.PHASECHK.TRANS64 P0, [R55+URZ+0x30], R0 ;  /* 0x00003000370085a7 */ /* 0x000ee400080010ff */
[----:B---3--:R-:W-:Y:S05]  /*a3f0*/  @!P0 BRA `(.L_x_121) ;  /* 0xfffffffc00f08947 */ /* 0x008fea000383ffff */
[----:B------:R-:W-:Y:S05]  /*a400*/  BRA `(.L_x_120) ;  /* 0xffffffc800b87947 */ /* 0x000fea000383ffff */
.L_x_129:
[----:B--2---:R2:W3:Y:S02]  /*a410*/  SYNCS.PHASECHK.TRANS64.TRYWAIT P0, [R73+URZ+0x30], R2 ;  /* 0x00003002490075a7 */ /* 0x0044e400080011ff */
[----:B---3--:R-:W-:Y:S05]  /*a420*/  @!P0 NANOSLEEP.SYNCS 0x989680 ;  /* 0x009896800000895d */ /* 0x008fea0003900000 */
[----:B------:R-:W3:Y:S02]  /*a430*/  @!P0 SYNCS.PHASECHK.TRANS64 P0, [R73+URZ+0x30], R2 ;  /* 0x00003002490085a7 */ /* 0x000ee400080010ff */
[----:B---3--:R-:W-:Y:S05]  /*a440*/  @!P0 BRA `(.L_x_129) ;  /* 0xfffffffc00f08947 */ /* 0x008fea000383ffff */
[----:B------:R-:W-:Y:S05]  /*a450*/  BRA `(.L_x_128) ;  /* 0xffffffd800047947 */ /* 0x000fea000383ffff */
.L_x_137:
[----:B--2---:R2:W3:Y:S02]  /*a460*/  SYNCS.PHASECHK.TRANS64.TRYWAIT P0, [R76+URZ+0x30], R3 ;  /* 0x000030034c0075a7 */ /* 0x0044e400080011ff */
[----:B---3--:R-:W-:Y:S05]  /*a470*/  @!P0 NANOSLEEP.SYNCS 0x989680 ;  /* 0x009896800000895d */ /* 0x008fea0003900000 */
[----:B------:R-:W3:Y:S02]  /*a480*/  @!P0 SYNCS.PHASECHK.TRANS64 P0, [R76+URZ+0x30], R3 ;  /* 0x000030034c0085a7 */ /* 0x000ee400080010ff */
[----:B---3--:R-:W-:Y:S05]  /*a490*/  @!P0 BRA `(.L_x_137) ;  /* 0xfffffffc00f08947 */ /* 0x008fea000383ffff */
[----:B------:R-:W-:Y:S05]  /*a4a0*/  BRA `(.L_x_136) ;  /* 0xffffffe400587947 */ /* 0x000fea000383ffff */
        .weak           $__internal_0_$__cuda_sm10x_tcgen05_guardrail_trap_col_being_dealloced_not_returned_by_alloc
        .type           $__internal_0_$__cuda_sm10x_tcgen05_guardrail_trap_col_being_dealloced_not_returned_by_alloc,@function
        .size           $__internal_0_$__cuda_sm10x_tcgen05_guardrail_trap_col_being_dealloced_not_returned_by_alloc,($__internal_1_$__cuda_sm10x_tcgen05_guardrail_trap_phase_invalid_during_alloc - $__internal_0_$__cuda_sm10x_tcgen05_guardrail_trap_col_being_dealloced_not_returned_by_alloc)
$__internal_0_$__cuda_sm10x_tcgen05_guardrail_trap_col_being_dealloced_not_returned_by_alloc:
[----:B------:R-:W-:Y:S05]  /*a4b0*/  BPT.TRAP 0x1 ;  /* 0x000000040000795c */ /* 0x000fea0000300000 */
[----:B------:R-:W-:-:S04]  /*a4c0*/  HFMA2 R3, -RZ, RZ, 0, 0 ;  /* 0x00000000ff037431 */ /* 0x000fc800000001ff */
[----:B------:R-:W-:Y:S05]  /*a4d0*/  RET.REL.NODEC R2 `(_ZN7cutlass13device_kernelINS_4gemm6kernel13GemmUniversalIN4cute5tupleIJiiiiEEENS1_10collective13CollectiveMmaINS1_35MainloopSm100TmaUmmaWarpSpecializedILi3ELi2ELi4ENS5_IJNS4_1CILi2EEENSA_ILi1EEESC_EEEEENS5_IJNSA_ILi128EEENSA_ILi256EEENSA_ILi32EEEEEEaNS5_IJlSC_lEEEaSJ_NS4_8TiledMMAINS4_8MMA_AtomIJNS4_21SM100_MMA_S8_2x1SM_SSIaaiLi128ELi256ELNS4_4UMMA5MajorE0ELSO_0ELNSN_8SaturateE0EEEEEENS4_6LayoutINS5_IJSC_SC_SC_EEENS5_IJNSA_ILi0EEESU_SU_EEEEENS5_IJNS4_10UnderscoreESX_SX_EEEEENS4_18SM100_TMA_2SM_LOADENS4_14ComposedLayoutINS4_7SwizzleILi1ELi4ELi3EEENS4_18smem_ptr_flag_bitsILi8EEENSS_INS5_IJNSA_ILi8EEESH_EEENS5_IJSH_SC_EEEEEEEvNS4_8identityES10_S1A_vS1B_EENS_8epilogue10collective18CollectiveEpilogueINS1D_23Sm100TmaWarpSpecializedILi4ELi2ELi32ELb0ELb0EEEJNS5_IJNSA_ILi64EEESG_SH_EEENS5_IJNSS_IS1I_SC_EENSS_INS5_IJSH_SB_EEENS5_IJSC_SF_EEEEEEEEaSJ_aSJ_NS1D_6fusion15FusionCallbacksIS1H_NS1P_17LinearCombinationIaiaiLNS_15FloatRoundStyleE2EEES1J_S1O_JEEENS4_5SM1004TMEM4LOAD26SM100_TMEM_LOAD_32dp32b32xENS4_13SM90_TMA_LOADES1A_NS4_39AutoVectorizingCopyWithAssumedAlignmentILi128EEENS4_14SM90_TMA_STOREES1A_S21_S21_EEEvvEEEEvNT_6ParamsE) ;  /* 0xffffff5802c87950 */ /* 0x000fea0003c3ffff */
        .weak           $__internal_1_$__cuda_sm10x_tcgen05_guardrail_trap_phase_invalid_during_alloc
        .type           $__internal_1_$__cuda_sm10x_tcgen05_guardrail_trap_phase_invalid_during_alloc,@function
        .size           $__internal_1_$__cuda_sm10x_tcgen05_guardrail_trap_phase_invalid_during_alloc,($__internal_2_$__cuda_sm10x_tcgen05_guardrail_trap_unallocated_columns_being_dealloced - $__internal_1_$__cuda_sm10x_tcgen05_guardrail_trap_phase_invalid_during_alloc)
$__internal_1_$__cuda_sm10x_tcgen05_guardrail_trap_phase_invalid_during_alloc:
[----:B------:R-:W-:Y:S05]  /*a4e0*/  BPT.TRAP 0x1 ;  /* 0x000000040000795c */ /* 0x000fea0000300000 */
[----:B------:R-:W-:-:S04]  /*a4f0*/  MOV R3, 0x0 ;  /* 0x0000000000037802 */ /* 0x000fc80000000f00 */
[----:B------:R-:W-:Y:S05]  /*a500*/  RET.REL.NODEC R2 `(_ZN7cutlass13device_kernelINS_4gemm6kernel13GemmUniversalIN4cute5tupleIJiiiiEEENS1_10collective13CollectiveMmaINS1_35MainloopSm100TmaUmmaWarpSpecializedILi3ELi2ELi4ENS5_IJNS4_1CILi2EEENSA_ILi1EEESC_EEEEENS5_IJNSA_ILi128EEENSA_ILi256EEENSA_ILi32EEEEEEaNS5_IJlSC_lEEEaSJ_NS4_8TiledMMAINS4_8MMA_AtomIJNS4_21SM100_MMA_S8_2x1SM_SSIaaiLi128ELi256ELNS4_4UMMA5MajorE0ELSO_0ELNSN_8SaturateE0EEEEEENS4_6LayoutINS5_IJSC_SC_SC_EEENS5_IJNSA_ILi0EEESU_SU_EEEEENS5_IJNS4_10UnderscoreESX_SX_EEEEENS4_18SM100_TMA_2SM_LOADENS4_14ComposedLayoutINS4_7SwizzleILi1ELi4ELi3EEENS4_18smem_ptr_flag_bitsILi8EEENSS_INS5_IJNSA_ILi8EEESH_EEENS5_IJSH_SC_EEEEEEEvNS4_8identityES10_S1A_vS1B_EENS_8epilogue10collective18CollectiveEpilogueINS1D_23Sm100TmaWarpSpecializedILi4ELi2ELi32ELb0ELb0EEEJNS5_IJNSA_ILi64EEESG_SH_EEENS5_IJNSS_IS1I_SC_EENSS_INS5_IJSH_SB_EEENS5_IJSC_SF_EEEEEEEEaSJ_aSJ_NS1D_6fusion15FusionCallbacksIS1H_NS1P_17LinearCombinationIaiaiLNS_15FloatRoundStyleE2EEES1J_S1O_JEEENS4_5SM1004TMEM4LOAD26SM100_TMEM_LOAD_32dp32b32xENS4_13SM90_TMA_LOADES1A_NS4_39AutoVectorizingCopyWithAssumedAlignmentILi128EEENS4_14SM90_TMA_STOREES1A_S21_S21_EEEvvEEEEvNT_6ParamsE) ;  /* 0xffffff5802bc7950 */ /* 0x000fea0003c3ffff */
        .weak           $__internal_2_$__cuda_sm10x_tcgen05_guardrail_trap_unallocated_columns_being_dealloced
        .type           $__internal_2_$__cuda_sm10x_tcgen05_guardrail_trap_unallocated_columns_being_dealloced,@function
        .size           $__internal_2_$__cuda_sm10x_tcgen05_guardrail_trap_unallocated_columns_being_dealloced,(.L_x_188 - $__internal_2_$__cuda_sm10x_tcgen05_guardrail_trap_unallocated_columns_being_dealloced)
$__internal_2_$__cuda_sm10x_tcgen05_guardrail_trap_unallocated_columns_being_dealloced:
[----:B------:R-:W-:Y:S05]  /*a510*/  BPT.TRAP 0x1 ;  /* 0x000000040000795c */ /* 0x000fea0000300000 */
[----:B------:R-:W-:-:S04]  /*a520*/  HFMA2 R3, -RZ, RZ, 0, 0 ;  /* 0x00000000ff037431 */ /* 0x000fc800000001ff */
[----:B------:R-:W-:Y:S05]  /*a530*/  RET.REL.NODEC R2 `(_ZN7cutlass13device_kernelINS_4gemm6kernel13GemmUniversalIN4cute5tupleIJiiiiEEENS1_10collective13CollectiveMmaINS1_35MainloopSm100TmaUmmaWarpSpecializedILi3ELi2ELi4ENS5_IJNS4_1CILi2EEENSA_ILi1EEESC_EEEEENS5_IJNSA_ILi128EEENSA_ILi256EEENSA_ILi32EEEEEEaNS5_IJlSC_lEEEaSJ_NS4_8TiledMMAINS4_8MMA_AtomIJNS4_21SM100_MMA_S8_2x1SM_SSIaaiLi128ELi256ELNS4_4UMMA5MajorE0ELSO_0ELNSN_8SaturateE0EEEEEENS4_6LayoutINS5_IJSC_SC_SC_EEENS5_IJNSA_ILi0EEESU_SU_EEEEENS5_IJNS4_10UnderscoreESX_SX_EEEEENS4_18SM100_TMA_2SM_LOADENS4_14ComposedLayoutINS4_7SwizzleILi1ELi4ELi3EEENS4_18smem_ptr_flag_bitsILi8EEENSS_INS5_IJNSA_ILi8EEESH_EEENS5_IJSH_SC_EEEEEEEvNS4_8identityES10_S1A_vS1B_EENS_8epilogue10collective18CollectiveEpilogueINS1D_23Sm100TmaWarpSpecializedILi4ELi2ELi32ELb0ELb0EEEJNS5_IJNSA_ILi64EEESG_SH_EEENS5_IJNSS_IS1I_SC_EENSS_INS5_IJSH_SB_EEENS5_IJSC_SF_EEEEEEEEaSJ_aSJ_NS1D_6fusion15FusionCallbacksIS1H_NS1P_17LinearCombinationIaiaiLNS_15FloatRoundStyleE2EEES1J_S1O_JEEENS4_5SM1004TMEM4LOAD26SM100_TMEM_LOAD_32dp32b32xENS4_13SM90_TMA_LOADES1A_NS4_39AutoVectorizingCopyWithAssumedAlignmentILi128EEENS4_14SM90_TMA_STOREES1A_S21_S21_EEEvvEEEEvNT_6ParamsE) ;  /* 0xffffff5802b07950 */ /* 0x000fea0003c3ffff */
.L_x_187:
[----:B------:R-:W-:-:S00]  /*a540*/  BRA `(.L_x_187) ;  /* 0xfffffffc00fc7947 */ /* 0x000fc0000383ffff */
[----:B------:R-:W-:-:S00]  /*a550*/  NOP ;  /* 0x0000000000007918 */ /* 0x000fc00000000000 */
        /* <DEDUP_REMOVED lines=10> */
.L_x_188:


//--------------------- .nv.global.init           --------------------------
	.section	.nv.global.init,"aw",@progbits
.nv.global.init:
	.type		$str$27,@object
	.size		$str$27,($str$28 - $str$27)
$str$27:
        /*0000*/ 	.byte	0x28, 0x61, 0x64, 0x64, 0x72, 0x65, 0x73, 0x73, 0x20, 0x26, 0x20, 0x6d, 0x61, 0x73, 0x6b, 0x29
        /*0010*/ 	.byte	0x20, 0x3d, 0x3d, 0x20, 0x30, 0x00
	.type		$str$28,@object
	.size		$str$28,($str$26 - $str$28)
$str$28:
        /*0016*/ 	.byte	0x2f, 0x74, 0x6d, 0x70, 0x2f, 0x63, 0x75, 0x74, 0x6c, 0x61, 0x73, 0x73, 0x5f, 0x73, 0x77, 0x65
        /*0026*/ 	.byte	0x65, 0x70, 0x5f, 0x73, 0x72, 0x63, 0x2f, 0x69, 0x6e, 0x63, 0x6c, 0x75, 0x64, 0x65, 0x2f, 0x63
        /*0036*/ 	.byte	0x75, 0x74, 0x65, 0x2f, 0x70, 0x6f, 0x69, 0x6e, 0x74, 0x65, 0x72, 0x5f, 0x66, 0x6c, 0x61, 0x67
        /*0046*/ 	.byte	0x67, 0x65, 0x64, 0x2e, 0x68, 0x70, 0x70, 0x00
	.type		$str$26,@object
	.size		$str$26,($str$25 - $str$26)
$str$26:
        /*004e*/ 	.byte	0x2f, 0x74, 0x6d, 0x70, 0x2f, 0x63, 0x75, 0x74, 0x6c, 0x61, 0x73, 0x73, 0x5f, 0x73, 0x77, 0x65
        /*005e*/ 	.byte	0x65, 0x70, 0x5f, 0x73, 0x72, 0x63, 0x2f, 0x69, 0x6e, 0x63, 0x6c, 0x75, 0x64, 0x65, 0x2f, 0x63
        /*006e*/ 	.byte	0x75, 0x74, 0x65, 0x2f, 0x61, 0x74, 0x6f, 0x6d, 0x2f, 0x63, 0x6f, 0x70, 0x79, 0x5f, 0x74, 0x72
        /*007e*/ 	.byte	0x61, 0x69, 0x74, 0x73, 0x5f, 0x73, 0x6d, 0x31, 0x30, 0x30, 0x2e, 0x68, 0x70, 0x70, 0x00
	.type		$str$25,@object
	.size		$str$25,(__unnamed_1 - $str$25)
$str$25:
        /*008d*/ 	.byte	0x28, 0x28, 0x75, 0x69, 0x6e, 0x74, 0x33, 0x32, 0x5f, 0x74, 0x28, 0x74, 0x68, 0x72, 0x65, 0x61
        /*009d*/ 	.byte	0x64, 0x49, 0x64, 0x78, 0x2e, 0x78, 0x29, 0x20, 0x2f, 0x20, 0x33, 0x32, 0x29, 0x20, 0x25, 0x20
        /*00ad*/ 	.byte	0x34, 0x29, 0x20, 0x3d, 0x3d, 0x20, 0x28, 0x28, 0x28, 0x74, 0x6d, 0x65, 0x6d, 0x5f, 0x61, 0x64
        /*00bd*/ 	.byte	0x64, 0x72, 0x20, 0x3e, 0x3e, 0x20, 0x31, 0x36, 0x29, 0x20, 0x2f, 0x20, 0x33, 0x32, 0x29, 0x20
        /*00cd*/ 	.byte	0x25, 0x20, 0x34, 0x29, 0x00
	.type		__unnamed_1,@object
	.size		__unnamed_1,(__unnamed_2 - __unnamed_1)
__unnamed_1:
        /*00d2*/ 	.byte	0x61, 0x75, 0x74, 0x6f, 0x20, 0x63, 0x75, 0x74, 0x65, 0x3a, 0x3a, 0x61, 0x73, 0x5f, 0x70, 0x6f
        /* <DEDUP_REMOVED lines=24> */
        /*0262*/ 	.byte	0x3e, 0x3e, 0x5d, 0x00
	.type		__unnamed_2,@object
	.size		__unnamed_2,(__unnamed_3 - __unnamed_2)
__unnamed_2:
        /* <DEDUP_REMOVED lines=26> */
	.type		__unnamed_3,@object
	.size		__unnamed_3,(.L_3 - __unnamed_3)
__unnamed_3:
        /* <DEDUP_REMOVED lines=41> */
.L_3:


//--------------------- .nv.shared._ZN7cutlass13device_kernelINS_4gemm6kernel13GemmUniversalIN4cute5tupleIJiiiiEEENS1_10collective13CollectiveMmaINS1_35MainloopSm100TmaUmmaWarpSpecializedILi3ELi2ELi4ENS5_IJNS4_1CILi2EEENSA_ILi1EEESC_EEEEENS5_IJNSA_ILi128EEENSA_ILi256EEENSA_ILi32EEEEEEaNS5_IJlSC_lEEEaSJ_NS4_8TiledMMAINS4_8MMA_AtomIJNS4_21SM100_MMA_S8_2x1SM_SSIaaiLi128ELi256ELNS4_4UMMA5MajorE0ELSO_0ELNSN_8SaturateE0EEEEEENS4_6LayoutINS5_IJSC_SC_SC_EEENS5_IJNSA_ILi0EEESU_SU_EEEEENS5_IJNS4_10UnderscoreESX_SX_EEEEENS4_18SM100_TMA_2SM_LOADENS4_14ComposedLayoutINS4_7SwizzleILi1ELi4ELi3EEENS4_18smem_ptr_flag_bitsILi8EEENSS_INS5_IJNSA_ILi8EEESH_EEENS5_IJSH_SC_EEEEEEEvNS4_8identityES10_S1A_vS1B_EENS_8epilogue10collective18CollectiveEpilogueINS1D_23Sm100TmaWarpSpecializedILi4ELi2ELi32ELb0ELb0EEEJNS5_IJNSA_ILi64EEESG_SH_EEENS5_IJNSS_IS1I_SC_EENSS_INS5_IJSH_SB_EEENS5_IJSC_SF_EEEEEEEEaSJ_aSJ_NS1D_6fusion15FusionCallbacksIS1H_NS1P_17LinearCombinationIaiaiLNS_15FloatRoundStyleE2EEES1J_S1O_JEEENS4_5SM1004TMEM4LOAD26SM100_TMEM_LOAD_32dp32b32xENS4_13SM90_TMA_LOADES1A_NS4_39AutoVectorizingCopyWithAssumedAlignmentILi128EEENS4_14SM90_TMA_STOREES1A_S21_S21_EEEvvEEEEvNT_6ParamsE --------------------------
	.section	.nv.shared._ZN7cutlass13device_kernelINS_4gemm6kernel13GemmUniversalIN4cute5tupleIJiiiiEEENS1_10collective13CollectiveMmaINS1_35MainloopSm100TmaUmmaWarpSpecializedILi3ELi2ELi4ENS5_IJNS4_1CILi2EEENSA_ILi1EEESC_EEEEENS5_IJNSA_ILi128EEENSA_ILi256EEENSA_ILi32EEEEEEaNS5_IJlSC_lEEEaSJ_NS4_8TiledMMAINS4_8MMA_AtomIJNS4_21SM100_MMA_S8_2x1SM_SSIaaiLi128ELi256ELNS4_4UMMA5MajorE0ELSO_0ELNSN_8SaturateE0EEEEEENS4_6LayoutINS5_IJSC_SC_SC_EEENS5_IJNSA_ILi0EEESU_SU_EEEEENS5_IJNS4_10UnderscoreESX_SX_EEEEENS4_18SM100_TMA_2SM_LOADENS4_14ComposedLayoutINS4_7SwizzleILi1ELi4ELi3EEENS4_18smem_ptr_flag_bitsILi8EEENSS_INS5_IJNSA_ILi8EEESH_EEENS5_IJSH_SC_EEEEEEEvNS4_8identityES10_S1A_vS1B_EENS_8epilogue10collective18CollectiveEpilogueINS1D_23Sm100TmaWarpSpecializedILi4ELi2ELi32ELb0ELb0EEEJNS5_IJNSA_ILi64EEESG_SH_EEENS5_IJNSS_IS1I_SC_EENSS_INS5_IJSH_SB_EEENS5_IJSC_SF_EEEEEEEEaSJ_aSJ_NS1D_6fusion15FusionCallbacksIS1H_NS1P_17LinearCombinationIaiaiLNS_15FloatRoundStyleE2EEES1J_S1O_JEEENS4_5SM1004TMEM4LOAD26SM100_TMEM_LOAD_32dp32b32xENS4_13SM90_TMA_LOADES1A_NS4_39AutoVectorizingCopyWithAssumedAlignmentILi128EEENS4_14SM90_TMA_STOREES1A_S21_S21_EEEvvEEEEvNT_6ParamsE,"aw",@nobits
	.sectionflags	@""
	.align	16
	.zero		1024


//--------------------- .nv.shared.reserved.0     --------------------------
	.section	.nv.shared.reserved.0,"aw",@nobits
	.weak		__nv_reservedSMEM_offset_0_alias
	.size		__nv_reservedSMEM_offset_0_alias, 0, 64
	.other		__nv_reservedSMEM_offset_0_alias,@"STO_CUDA_RESERVED_SHARED STV_DEFAULT"
__nv_reservedSMEM_offset_0_alias:
	.zero		0
.nv.shared.reserved.0:
	.zero		64
	.weak		__nv_reservedSMEM_tcgen05_partition
	.type		__nv_reservedSMEM_tcgen05_partition,@object
	.size		__nv_reservedSMEM_tcgen05_partition,(.L_0 - __nv_reservedSMEM_tcgen05_partition)
__nv_reservedSMEM_tcgen05_partition:
	.zero		32
.L_0:


//--------------------- .nv.global                --------------------------
	.section	.nv.global,"aw",@nobits
.nv.global:
	.type		_ZN40_INTERNAL_cef5fd66_4_k_cu_f9c4a2d4_107224cute1_E,@object
	.size		_ZN40_INTERNAL_cef5fd66_4_k_cu_f9c4a2d4_107224cute1_E,(_ZN40_INTERNAL_cef5fd66_4_k_cu_f9c4a2d4_107224cuda3std3__45__cpo6cbeginE - _ZN40_INTERNAL_cef5fd66_4_k_cu_f9c4a2d4_107224cute1_E)
_ZN40_INTERNAL_cef5fd66_4_k_cu_f9c4a2d4_107224cute1_E:
	.zero		1
	.type		_ZN40_INTERNAL_cef5fd66_4_k_cu_f9c4a2d4_107224cuda3std3__45__cpo6cbeginE,@object
	.size		_ZN40_INTERNAL_cef5fd66_4_k_cu_f9c4a2d4_107224cuda3std3__45__cpo6cbeginE,(_ZN40_INTERNAL_cef5fd66_4_k_cu_f9c4a2d4_107224cuda3std3__48in_placeE - _ZN40_INTERNAL_cef5fd66_4_k_cu_f9c4a2d4_107224cuda3std3__45__cpo6cbeginE)
_ZN40_INTERNAL_cef5fd66_4_k_cu_f9c4a2d4_107224cuda3std3__45__cpo6cbeginE:
	.zero		1
	.type		_ZN40_INTERNAL_cef5fd66_4_k_cu_f9c4a2d4_107224cuda3std3__48in_placeE,@object
	.size		_ZN40_INTERNAL_cef5fd66_4_k_cu_f9c4a2d4_107224cuda3std3__48in_placeE,(_ZN40_INTERNAL_cef5fd66_4_k_cu_f9c4a2d4_107224cuda3std6ranges3__45__cpo9iter_moveE - _ZN40_INTERNAL_cef5fd66_4_k_cu_f9c4a2d4_107224cuda3std3__48in_placeE)
_ZN40_INTERNAL_cef5fd66_4_k_cu_f9c4a2d4_107224cuda3std3__48in_placeE:
	.zero		1
	.type		_ZN40_INTERNAL_cef5fd66_4_k_cu_f9c4a2d4_107224cuda3std6ranges3__45__cpo9iter_moveE,@object
	.size		_ZN40_INTERNAL_cef5fd66_4_k_cu_f9c4a2d4_107224cuda3std6ranges3__45__cpo9iter_moveE,(_ZN40_INTERNAL_cef5fd66_4_k_cu_f9c4a2d4_107224cuda3std3__45__cpo5beginE - _ZN40_INTERNAL_cef5fd66_4_k_cu_f9c4a2d4_107224cuda3std6ranges3__45__cpo9iter_moveE)
_ZN40_INTERNAL_cef5fd66_4_k_cu_f9c4a2d4_107224cuda3std6ranges3__45__cpo9iter_moveE:
	.zero		1
	.type		_ZN40_INTERNAL_cef5fd66_4_k_cu_f9c4a2d4_107224cuda3std3__45__cpo5beginE,@object
	.size		_ZN40_INTERNAL_cef5fd66_4_k_cu_f9c4a2d4_107224cuda3std3__45__cpo5beginE,(_ZN40_INTERNAL_cef5fd66_4_k_cu_f9c4a2d4_107224cuda3std3__442_GLOBAL__N__cef5fd66_4_k_cu_f9c4a2d4_107226ignoreE - _ZN40_INTERNAL_cef5fd66_4_k_cu_f9c4a2d4_107224cuda3std3__45__cpo5beginE)
_ZN40_INTERNAL_cef5fd66_4_k_cu_f9c4a2d4_107224cuda3std3__45__cpo5beginE:
	.zero		1
	.type		_ZN40_INTERNAL_cef5fd66_4_k_cu_f9c4a2d4_107224cuda3std3__442_GLOBAL__N__cef5fd66_4_k_cu_f9c4a2d4_107226ignoreE,@object
	.size		_ZN40_INTERNAL_cef5fd66_4_k_cu_f9c4a2d4_107224cuda3std3__442_GLOBAL__N__cef5fd66_4_k_cu_f9c4a2d4_107226ignoreE,(_ZN40_INTERNAL_cef5fd66_4_k_cu_f9c4a2d4_107224cute7productE - _ZN40_INTERNAL_cef5fd66_4_k_cu_f9c4a2d4_107224cuda3std3__442_GLOBAL__N__cef5fd66_4_k_cu_f9c4a2d4_107226ignoreE)
_ZN40_INTERNAL_cef5fd66_4_k_cu_f9c4a2d4_107224cuda3std3__442_GLOBAL__N__cef5fd66_4_k_cu_f9c4a2d4_107226ignoreE:
	.zero		1
	.type		_ZN40_INTERNAL_cef5fd66_4_k_cu_f9c4a2d4_107224cute7productE,@object
	.size		_ZN40_INTERNAL_cef5fd66_4_k_cu_f9c4a2d4_107224cute7productE,(_ZN40_INTERNAL_cef5fd66_4_k_cu_f9c4a2d4_107224cuda3std3__45__cpo3endE - _ZN40_INTERNAL_cef5fd66_4_k_cu_f9c4a2d4_107224cute7productE)
_ZN40_INTERNAL_cef5fd66_4_k_cu_f9c4a2d4_107224cute7productE:
	.zero		1
	.type		_ZN40_INTERNAL_cef5fd66_4_k_cu_f9c4a2d4_107224cuda3std3__45__cpo3endE,@object
	.size		_ZN40_INTERNAL_cef5fd66_4_k_cu_f9c4a2d4_107224cuda3std3__45__cpo3endE,(_ZN40_INTERNAL_cef5fd66_4_k_cu_f9c4a2d4_107224cuda3std3__419piecewise_constructE - _ZN40_INTERNAL_cef5fd66_4_k_cu_f9c4a2d4_107224cuda3std3__45__cpo3endE)
_ZN40_INTERNAL_cef5fd66_4_k_cu_f9c4a2d4_107224cuda3std3__45__cpo3endE:
	.zero		1
	.type		_ZN40_INTERNAL_cef5fd66_4_k_cu_f9c4a2d4_107224cuda3std3__419piecewise_constructE,@object
	.size		_ZN40_INTERNAL_cef5fd66_4_k_cu_f9c4a2d4_107224cuda3std3__419piecewise_constructE,(_ZN40_INTERNAL_cef5fd66_4_k_cu_f9c4a2d4_107224cuda3std3__45__cpo4cendE - _ZN40_INTERNAL_cef5fd66_4_k_cu_f9c4a2d4_107224cuda3std3__419piecewise_constructE)
_ZN40_INTERNAL_cef5fd66_4_k_cu_f9c4a2d4_107224cuda3std3__419piecewise_constructE:
	.zero		1
	.type		_ZN40_INTERNAL_cef5fd66_4_k_cu_f9c4a2d4_107224cuda3std3__45__cpo4cendE,@object
	.size		_ZN40_INTERNAL_cef5fd66_4_k_cu_f9c4a2d4_107224cuda3std3__45__cpo4cendE,(_ZN40_INTERNAL_cef5fd66_4_k_cu_f9c4a2d4_107224cuda3std6ranges3__45__cpo4swapE - _ZN40_INTERNAL_cef5fd66_4_k_cu_f9c4a2d4_107224cuda3std3__45__cpo4cendE)
_ZN40_INTERNAL_cef5fd66_4_k_cu_f9c4a2d4_107224cuda3std3__45__cpo4cendE:
	.zero		1
	.type		_ZN40_INTERNAL_cef5fd66_4_k_cu_f9c4a2d4_107224cuda3std6ranges3__45__cpo4swapE,@object
	.size		_ZN40_INTERNAL_cef5fd66_4_k_cu_f9c4a2d4_107224cuda3std6ranges3__45__cpo4swapE,(.L_11 - _ZN40_INTERNAL_cef5fd66_4_k_cu_f9c4a2d4_107224cuda3std6ranges3__45__cpo4swapE)
_ZN40_INTERNAL_cef5fd66_4_k_cu_f9c4a2d4_107224cuda3std6ranges3__45__cpo4swapE:
	.zero		1
.L_11:


//--------------------- .nv.constant0._ZN7cutlass13device_kernelINS_4gemm6kernel13GemmUniversalIN4cute5tupleIJiiiiEEENS1_10collective13CollectiveMmaINS1_35MainloopSm100TmaUmmaWarpSpecializedILi3ELi2ELi4ENS5_IJNS4_1CILi2EEENSA_ILi1EEESC_EEEEENS5_IJNSA_ILi128EEENSA_ILi256EEENSA_ILi32EEEEEEaNS5_IJlSC_lEEEaSJ_NS4_8TiledMMAINS4_8MMA_AtomIJNS4_21SM100_MMA_S8_2x1SM_SSIaaiLi128ELi256ELNS4_4UMMA5MajorE0ELSO_0ELNSN_8SaturateE0EEEEEENS4_6LayoutINS5_IJSC_SC_SC_EEENS5_IJNSA_ILi0EEESU_SU_EEEEENS5_IJNS4_10UnderscoreESX_SX_EEEEENS4_18SM100_TMA_2SM_LOADENS4_14ComposedLayoutINS4_7SwizzleILi1ELi4ELi3EEENS4_18smem_ptr_flag_bitsILi8EEENSS_INS5_IJNSA_ILi8EEESH_EEENS5_IJSH_SC_EEEEEEEvNS4_8identityES10_S1A_vS1B_EENS_8epilogue10collective18CollectiveEpilogueINS1D_23Sm100TmaWarpSpecializedILi4ELi2ELi32ELb0ELb0EEEJNS5_IJNSA_ILi64EEESG_SH_EEENS5_IJNSS_IS1I_SC_EENSS_INS5_IJSH_SB_EEENS5_IJSC_SF_EEEEEEEEaSJ_aSJ_NS1D_6fusion15FusionCallbacksIS1H_NS1P_17LinearCombinationIaiaiLNS_15FloatRoundStyleE2EEES1J_S1O_JEEENS4_5SM1004TMEM4LOAD26SM100_TMEM_LOAD_32dp32b32xENS4_13SM90_TMA_LOADES1A_NS4_39AutoVectorizingCopyWithAssumedAlignmentILi128EEENS4_14SM90_TMA_STOREES1A_S21_S21_EEEvvEEEEvNT_6ParamsE --------------------------
	.section	.nv.constant0._ZN7cutlass13device_kernelINS_4gemm6kernel13GemmUniversalIN4cute5tupleIJiiiiEEENS1_10collective13CollectiveMmaINS1_35MainloopSm100TmaUmmaWarpSpecializedILi3ELi2ELi4ENS5_IJNS4_1CILi2EEENSA_ILi1EEESC_EEEEENS5_IJNSA_ILi128EEENSA_ILi256EEENSA_ILi32EEEEEEaNS5_IJlSC_lEEEaSJ_NS4_8TiledMMAINS4_8MMA_AtomIJNS4_21SM100_MMA_S8_2x1SM_SSIaaiLi128ELi256ELNS4_4UMMA5MajorE0ELSO_0ELNSN_8SaturateE0EEEEEENS4_6LayoutINS5_IJSC_SC_SC_EEENS5_IJNSA_ILi0EEESU_SU_EEEEENS5_IJNS4_10UnderscoreESX_SX_EEEEENS4_18SM100_TMA_2SM_LOADENS4_14ComposedLayoutINS4_7SwizzleILi1ELi4ELi3EEENS4_18smem_ptr_flag_bitsILi8EEENSS_INS5_IJNSA_ILi8EEESH_EEENS5_IJSH_SC_EEEEEEEvNS4_8identityES10_S1A_vS1B_EENS_8epilogue10collective18CollectiveEpilogueINS1D_23Sm100TmaWarpSpecializedILi4ELi2ELi32ELb0ELb0EEEJNS5_IJNSA_ILi64EEESG_SH_EEENS5_IJNSS_IS1I_SC_EENSS_INS5_IJSH_SB_EEENS5_IJSC_SF_EEEEEEEEaSJ_aSJ_NS1D_6fusion15FusionCallbacksIS1H_NS1P_17LinearCombinationIaiaiLNS_15FloatRoundStyleE2EEES1J_S1O_JEEENS4_5SM1004TMEM4LOAD26SM100_TMEM_LOAD_32dp32b32xENS4_13SM90_TMA_LOADES1A_NS4_39AutoVectorizingCopyWithAssumedAlignmentILi128EEENS4_14SM90_TMA_STOREES1A_S21_S21_EEEvvEEEEvNT_6ParamsE,"a",@progbits
	.sectionflags	@""
	.align	4
.nv.constant0._ZN7cutlass13device_kernelINS_4gemm6kernel13GemmUniversalIN4cute5tupleIJiiiiEEENS1_10collective13CollectiveMmaINS1_35MainloopSm100TmaUmmaWarpSpecializedILi3ELi2ELi4ENS5_IJNS4_1CILi2EEENSA_ILi1EEESC_EEEEENS5_IJNSA_ILi128EEENSA_ILi256EEENSA_ILi32EEEEEEaNS5_IJlSC_lEEEaSJ_NS4_8TiledMMAINS4_8MMA_AtomIJNS4_21SM100_MMA_S8_2x1SM_SSIaaiLi128ELi256ELNS4_4UMMA5MajorE0ELSO_0ELNSN_8SaturateE0EEEEEENS4_6LayoutINS5_IJSC_SC_SC_EEENS5_IJNSA_ILi0EEESU_SU_EEEEENS5_IJNS4_10UnderscoreESX_SX_EEEEENS4_18SM100_TMA_2SM_LOADENS4_14ComposedLayoutINS4_7SwizzleILi1ELi4ELi3EEENS4_18smem_ptr_flag_bitsILi8EEENSS_INS5_IJNSA_ILi8EEESH_EEENS5_IJSH_SC_EEEEEEEvNS4_8identityES10_S1A_vS1B_EENS_8epilogue10collective18CollectiveEpilogueINS1D_23Sm100TmaWarpSpecializedILi4ELi2ELi32ELb0ELb0EEEJNS5_IJNSA_ILi64EEESG_SH_EEENS5_IJNSS_IS1I_SC_EENSS_INS5_IJSH_SB_EEENS5_IJSC_SF_EEEEEEEEaSJ_aSJ_NS1D_6fusion15FusionCallbacksIS1H_NS1P_17LinearCombinationIaiaiLNS_15FloatRoundStyleE2EEES1J_S1O_JEEENS4_5SM1004TMEM4LOAD26SM100_TMEM_LOAD_32dp32b32xENS4_13SM90_TMA_LOADES1A_NS4_39AutoVectorizingCopyWithAssumedAlignmentILi128EEENS4_14SM90_TMA_STOREES1A_S21_S21_EEEvvEEEEvNT_6ParamsE:
	.zero		2944


//--------------------- SYMBOLS --------------------------

	.type		.nv.reservedSmem.offset0,@object
	.size		.nv.reservedSmem.offset0,0x4
	.type		.nv.reservedSmem.cap,@object
	.size		.nv.reservedSmem.cap,0x4
	.type		__assertfail,@function
